def attn_fwd(
    Q,
    K,
    V,
    Out,
    Lse,
    sm_scale,
    stride_qz,
    stride_qh,
    stride_qm,
    stride_qk,
    stride_kz,
    stride_kh,
    stride_kn,
    stride_kk,
    stride_vz,
    stride_vh,
    stride_vn,
    stride_vk,
    stride_oz,
    stride_oh,
    stride_om,
    stride_ok,
    seqlen_q,
    seqlen_k,
    BLOCK_M: tl.constexpr,
    BLOCK_N: tl.constexpr,
    HEAD_DIM: tl.constexpr,
    CAUSAL: tl.constexpr,
):
    start_m = tl.program_id(0)
    off_hz = tl.program_id(1)
    q_off = off_hz * stride_qh
    k_off = off_hz * stride_kh
    v_off = off_hz * stride_vh
    offs_m = start_m * BLOCK_M + tl.arange(0, BLOCK_M)
    offs_d = tl.arange(0, HEAD_DIM)
    offs_n = tl.arange(0, BLOCK_N)
    q_ptrs = Q + q_off + offs_m[:, None] * stride_qm + offs_d[None, :] * stride_qk
    k_ptrs = K + k_off + offs_d[:, None] * stride_kk + offs_n[None, :] * stride_kn
    v_ptrs = V + v_off + offs_n[:, None] * stride_vn + offs_d[None, :] * stride_vk
    m_i = tl.full([BLOCK_M], float("-inf"), dtype=tl.float32)
    l_i = tl.zeros([BLOCK_M], dtype=tl.float32) + 1.0
    acc = tl.zeros([BLOCK_M, HEAD_DIM], dtype=tl.float32)
    q = tl.load(q_ptrs)
    acc, l_i, m_i = _attn_fwd_inner(
        acc,
        l_i,
        m_i,
        q,
        k_ptrs,
        v_ptrs,
        sm_scale,
        stride_kn,
        stride_vn,
        start_m,
        seqlen_k,
        BLOCK_M,
        BLOCK_N,
        HEAD_DIM,
        CAUSAL,
    )
    acc = acc / l_i[:, None]
    lse = m_i + tl.math.log2(l_i) / 1.4426950408889634
    o_ptrs = (
        Out
        + off_hz * stride_oh
        + offs_m[:, None] * stride_om
        + offs_d[None, :] * stride_ok
    )
    tl.store(o_ptrs, acc.to(Out.dtype.element_ty))
    tl.store(Lse + off_hz * seqlen_q + offs_m, lse)

# config = {"BLOCK_M": 128, "BLOCK_N": 32, "HEAD_DIM": 64, "arch": "sm_90", "causal": false, "dtype": "fp16", "num_stages": 2, "num_warps": 4}
# arch = sm_90


// ===== COMPILED SASS (sm_90a) =====

	.target	sm_90a

	.elftype	@"ET_EXEC"


//--------------------- .note.nv.tkinfo           --------------------------
	.section	.note.nv.tkinfo,"",@"SHT_NOTE"
	.sectionflags	@"SHF_NOTE_NV_TKINFO"
	.tkinfo
        /*0018*/ 	.word	0x00000002
        /*0030*/ 	.string	""
        /*0030*/ 	.string	"ptxas"
        /*0030*/ 	.string	"Cuda compilation tools, release 13.0, V13.0.88"
        /*0030*/ 	.string	"Build cuda_13.0.r13.0/compiler.36424714_0"
        /*0030*/ 	.string	"-v  -suppress-debug-info  -lineinfo  -arch sm_90a "



//--------------------- .note.nv.cuinfo           --------------------------
	.section	.note.nv.cuinfo,"",@"SHT_NOTE"
	.sectionflags	@"SHF_NOTE_NV_CUINFO"
        /*0018*/ 	.short	0x0002
        /*001a*/ 	.short	0x005a
        /*001c*/ 	.short	0x0082
	.zero		2


//--------------------- .nv.info                  --------------------------
	.section	.nv.info,"",@"SHT_CUDA_INFO"
	.align	4


	//----- nvinfo : EIATTR_REGCOUNT
	.align		4
        /*0000*/ 	.byte	0x04, 0x2f
        /*0002*/ 	.short	(.L_2 - .L_1)
	.align		4
.L_1:
        /*0004*/ 	.word	index@(attn_fwd)
        /*0008*/ 	.word	0x000000e8


	//----- nvinfo : EIATTR_FRAME_SIZE
	.align		4
.L_2:
        /*000c*/ 	.byte	0x04, 0x11
        /*000e*/ 	.short	(.L_4 - .L_3)
	.align		4
.L_3:
        /*0010*/ 	.word	index@(attn_fwd)
        /*0014*/ 	.word	0x00000000


	//----- nvinfo : EIATTR_MIN_STACK_SIZE
	.align		4
.L_4:
        /*0018*/ 	.byte	0x04, 0x12
        /*001a*/ 	.short	(.L_6 - .L_5)
	.align		4
.L_5:
        /*001c*/ 	.word	index@(attn_fwd)
        /*0020*/ 	.word	0x00000000
.L_6:


//--------------------- .nv.compat                --------------------------
	.section	.nv.compat,"",@"SHT_CUDA_COMPAT_INFO"
	.align	4
        /*0000*/ 	.byte	0x02, 0x09, 0x01, 0x00, 0x02, 0x02, 0x04, 0x00, 0x02, 0x05, 0x05, 0x00, 0x03, 0x07, 0x01, 0x01
        /*0010*/ 	.byte	0x02, 0x03, 0x00, 0x00, 0x02, 0x06, 0x01, 0x00, 0x04, 0x0b, 0x08, 0x00, 0x00, 0x00, 0x00, 0x00
        /*0020*/ 	.byte	0x00, 0x00, 0x00, 0x00


//--------------------- .nv.info.attn_fwd         --------------------------
	.section	.nv.info.attn_fwd,"",@"SHT_CUDA_INFO"
	.sectionflags	@""
	.align	4


	//----- nvinfo : EIATTR_CUDA_API_VERSION
	.align		4
        /*0000*/ 	.byte	0x04, 0x37
        /*0002*/ 	.short	(.L_8 - .L_7)
.L_7:
        /*0004*/ 	.word	0x00000082


	//----- nvinfo : EIATTR_KPARAM_INFO
	.align		4
.L_8:
        /*0008*/ 	.byte	0x04, 0x17
        /*000a*/ 	.short	(.L_10 - .L_9)
.L_9:
        /*000c*/ 	.word	0x00000000
        /*0010*/ 	.short	0x0019
        /*0012*/ 	.short	0x0080
        /*0014*/ 	.byte	0x00, 0xf4, 0x21, 0x00


	//----- nvinfo : EIATTR_KPARAM_INFO
	.align		4
.L_10:
        /*0018*/ 	.byte	0x04, 0x17
        /*001a*/ 	.short	(.L_12 - .L_11)
.L_11:
        /*001c*/ 	.word	0x00000000
        /*0020*/ 	.short	0x0018
        /*0022*/ 	.short	0x0078
        /*0024*/ 	.byte	0x00, 0xf4, 0x21, 0x00


	//----- nvinfo : EIATTR_KPARAM_INFO
	.align		4
.L_12:
        /*0028*/ 	.byte	0x04, 0x17
        /*002a*/ 	.short	(.L_14 - .L_13)
.L_13:
        /*002c*/ 	.word	0x00000000
        /*0030*/ 	.short	0x0017
        /*0032*/ 	.short	0x0070
        /*0034*/ 	.byte	0x00, 0xf0, 0x11, 0x00


	//----- nvinfo : EIATTR_KPARAM_INFO
	.align		4
.L_14:
        /*0038*/ 	.byte	0x04, 0x17
        /*003a*/ 	.short	(.L_16 - .L_15)
.L_15:
        /*003c*/ 	.word	0x00000000
        /*0040*/ 	.short	0x0016
        /*0042*/ 	.short	0x006c
        /*0044*/ 	.byte	0x00, 0xf0, 0x11, 0x00


	//----- nvinfo : EIATTR_KPARAM_INFO
	.align		4
.L_16:
        /*0048*/ 	.byte	0x04, 0x17
        /*004a*/ 	.short	(.L_18 - .L_17)
.L_17:
        /*004c*/ 	.word	0x00000000
        /*0050*/ 	.short	0x0015
        /*0052*/ 	.short	0x0068
        /*0054*/ 	.byte	0x00, 0xf0, 0x11, 0x00


	//----- nvinfo : EIATTR_KPARAM_INFO
	.align		4
.L_18:
        /*0058*/ 	.byte	0x04, 0x17
        /*005a*/ 	.short	(.L_20 - .L_19)
.L_19:
        /*005c*/ 	.word	0x00000000
        /*0060*/ 	.short	0x0014
        /*0062*/ 	.short	0x0064
        /*0064*/ 	.byte	0x00, 0xf0, 0x11, 0x00


	//----- nvinfo : EIATTR_KPARAM_INFO
	.align		4
.L_20:
        /*0068*/ 	.byte	0x04, 0x17
        /*006a*/ 	.short	(.L_22 - .L_21)
.L_21:
        /*006c*/ 	.word	0x00000000
        /*0070*/ 	.short	0x0013
        /*0072*/ 	.short	0x0060
        /*0074*/ 	.byte	0x00, 0xf0, 0x11, 0x00


	//----- nvinfo : EIATTR_KPARAM_INFO
	.align		4
.L_22:
        /*0078*/ 	.byte	0x04, 0x17
        /*007a*/ 	.short	(.L_24 - .L_23)
.L_23:
        /*007c*/ 	.word	0x00000000
        /*0080*/ 	.short	0x0012
        /*0082*/ 	.short	0x005c
        /*0084*/ 	.byte	0x00, 0xf0, 0x11, 0x00


	//----- nvinfo : EIATTR_KPARAM_INFO
	.align		4
.L_24:
        /*0088*/ 	.byte	0x04, 0x17
        /*008a*/ 	.short	(.L_26 - .L_25)
.L_25:
        /*008c*/ 	.word	0x00000000
        /*0090*/ 	.short	0x0011
        /*0092*/ 	.short	0x0058
        /*0094*/ 	.byte	0x00, 0xf0, 0x11, 0x00


	//----- nvinfo : EIATTR_KPARAM_INFO
	.align		4
.L_26:
        /*0098*/ 	.byte	0x04, 0x17
        /*009a*/ 	.short	(.L_28 - .L_27)
.L_27:
        /*009c*/ 	.word	0x00000000
        /*00a0*/ 	.short	0x0010
        /*00a2*/ 	.short	0x0054
        /*00a4*/ 	.byte	0x00, 0xf0, 0x11, 0x00


	//----- nvinfo : EIATTR_KPARAM_INFO
	.align		4
.L_28:
        /*00a8*/ 	.byte	0x04, 0x17
        /*00aa*/ 	.short	(.L_30 - .L_29)
.L_29:
        /*00ac*/ 	.word	0x00000000
        /*00b0*/ 	.short	0x000f
        /*00b2*/ 	.short	0x0050
        /*00b4*/ 	.byte	0x00, 0xf0, 0x11, 0x00


	//----- nvinfo : EIATTR_KPARAM_INFO
	.align		4
.L_30:
        /*00b8*/ 	.byte	0x04, 0x17
        /*00ba*/ 	.short	(.L_32 - .L_31)
.L_31:
        /*00bc*/ 	.word	0x00000000
        /*00c0*/ 	.short	0x000e
        /*00c2*/ 	.short	0x004c
        /*00c4*/ 	.byte	0x00, 0xf0, 0x11, 0x00


	//----- nvinfo : EIATTR_KPARAM_INFO
	.align		4
.L_32:
        /*00c8*/ 	.byte	0x04, 0x17
        /*00ca*/ 	.short	(.L_34 - .L_33)
.L_33:
        /*00cc*/ 	.word	0x00000000
        /*00d0*/ 	.short	0x000d
        /*00d2*/ 	.short	0x0048
        /*00d4*/ 	.byte	0x00, 0xf0, 0x11, 0x00


	//----- nvinfo : EIATTR_KPARAM_INFO
	.align		4
.L_34:
        /*00d8*/ 	.byte	0x04, 0x17
        /*00da*/ 	.short	(.L_36 - .L_35)
.L_35:
        /*00dc*/ 	.word	0x00000000
        /*00e0*/ 	.short	0x000c
        /*00e2*/ 	.short	0x0044
        /*00e4*/ 	.byte	0x00, 0xf0, 0x11, 0x00


	//----- nvinfo : EIATTR_KPARAM_INFO
	.align		4
.L_36:
        /*00e8*/ 	.byte	0x04, 0x17
        /*00ea*/ 	.short	(.L_38 - .L_37)
.L_37:
        /*00ec*/ 	.word	0x00000000
        /*00f0*/ 	.short	0x000b
        /*00f2*/ 	.short	0x0040
        /*00f4*/ 	.byte	0x00, 0xf0, 0x11, 0x00


	//----- nvinfo : EIATTR_KPARAM_INFO
	.align		4
.L_38:
        /*00f8*/ 	.byte	0x04, 0x17
        /*00fa*/ 	.short	(.L_40 - .L_39)
.L_39:
        /*00fc*/ 	.word	0x00000000
        /*0100*/ 	.short	0x000a
        /*0102*/ 	.short	0x003c
        /*0104*/ 	.byte	0x00, 0xf0, 0x11, 0x00


	//----- nvinfo : EIATTR_KPARAM_INFO
	.align		4
.L_40:
        /*0108*/ 	.byte	0x04, 0x17
        /*010a*/ 	.short	(.L_42 - .L_41)
.L_41:
        /*010c*/ 	.word	0x00000000
        /*0110*/ 	.short	0x0009
        /*0112*/ 	.short	0x0038
        /*0114*/ 	.byte	0x00, 0xf0, 0x11, 0x00


	//----- nvinfo : EIATTR_KPARAM_INFO
	.align		4
.L_42:
        /*0118*/ 	.byte	0x04, 0x17
        /*011a*/ 	.short	(.L_44 - .L_43)
.L_43:
        /*011c*/ 	.word	0x00000000
        /*0120*/ 	.short	0x0008
        /*0122*/ 	.short	0x0034
        /*0124*/ 	.byte	0x00, 0xf0, 0x11, 0x00


	//----- nvinfo : EIATTR_KPARAM_INFO
	.align		4
.L_44:
        /*0128*/ 	.byte	0x04, 0x17
        /*012a*/ 	.short	(.L_46 - .L_45)
.L_45:
        /*012c*/ 	.word	0x00000000
        /*0130*/ 	.short	0x0007
        /*0132*/ 	.short	0x0030
        /*0134*/ 	.byte	0x00, 0xf0, 0x11, 0x00


	//----- nvinfo : EIATTR_KPARAM_INFO
	.align		4
.L_46:
        /*0138*/ 	.byte	0x04, 0x17
        /*013a*/ 	.short	(.L_48 - .L_47)
.L_47:
        /*013c*/ 	.word	0x00000000
        /*0140*/ 	.short	0x0006
        /*0142*/ 	.short	0x002c
        /*0144*/ 	.byte	0x00, 0xf0, 0x11, 0x00


	//----- nvinfo : EIATTR_KPARAM_INFO
	.align		4
.L_48:
        /*0148*/ 	.byte	0x04, 0x17
        /*014a*/ 	.short	(.L_50 - .L_49)
.L_49:
        /*014c*/ 	.word	0x00000000
        /*0150*/ 	.short	0x0005
        /*0152*/ 	.short	0x0028
        /*0154*/ 	.byte	0x00, 0xf0, 0x11, 0x00


	//----- nvinfo : EIATTR_KPARAM_INFO
	.align		4
.L_50:
        /*0158*/ 	.byte	0x04, 0x17
        /*015a*/ 	.short	(.L_52 - .L_51)
.L_51:
        /*015c*/ 	.word	0x00000000
        /*0160*/ 	.short	0x0004
        /*0162*/ 	.short	0x0020
        /*0164*/ 	.byte	0x00, 0xf4, 0x21, 0x00


	//----- nvinfo : EIATTR_KPARAM_INFO
	.align		4
.L_52:
        /*0168*/ 	.byte	0x04, 0x17
        /*016a*/ 	.short	(.L_54 - .L_53)
.L_53:
        /*016c*/ 	.word	0x00000000
        /*0170*/ 	.short	0x0003
        /*0172*/ 	.short	0x0018
        /*0174*/ 	.byte	0x00, 0xf4, 0x21, 0x00


	//----- nvinfo : EIATTR_KPARAM_INFO
	.align		4
.L_54:
        /*0178*/ 	.byte	0x04, 0x17
        /*017a*/ 	.short	(.L_56 - .L_55)
.L_55:
        /*017c*/ 	.word	0x00000000
        /*0180*/ 	.short	0x0002
        /*0182*/ 	.short	0x0010
        /*0184*/ 	.byte	0x00, 0xf4, 0x21, 0x00


	//----- nvinfo : EIATTR_KPARAM_INFO
	.align		4
.L_56:
        /*0188*/ 	.byte	0x04, 0x17
        /*018a*/ 	.short	(.L_58 - .L_57)
.L_57:
        /*018c*/ 	.word	0x00000000
        /*0190*/ 	.short	0x0001
        /*0192*/ 	.short	0x0008
        /*0194*/ 	.byte	0x00, 0xf4, 0x21, 0x00


	//----- nvinfo : EIATTR_KPARAM_INFO
	.align		4
.L_58:
        /*0198*/ 	.byte	0x04, 0x17
        /*019a*/ 	.short	(.L_60 - .L_59)
.L_59:
        /*019c*/ 	.word	0x00000000
        /*01a0*/ 	.short	0x0000
        /*01a2*/ 	.short	0x0000
        /*01a4*/ 	.byte	0x00, 0xf4, 0x21, 0x00


	//----- nvinfo : EIATTR_SPARSE_MMA_MASK
	.align		4
.L_60:
        /*01a8*/ 	.byte	0x03, 0x50
        /*01aa*/ 	.short	0x0000


	//----- nvinfo : EIATTR_MAXREG_COUNT
	.align		4
        /*01ac*/ 	.byte	0x03, 0x1b
        /*01ae*/ 	.short	0x00ff


	//----- nvinfo : EIATTR_NUM_BARRIERS
	.align		4
        /*01b0*/ 	.byte	0x02, 0x4c
        /*01b2*/ 	.byte	0x01
	.zero		1


	//----- nvinfo : EIATTR_MERCURY_ISA_VERSION
	.align		4
        /*01b4*/ 	.byte	0x03, 0x5f
        /*01b6*/ 	.short	0x0101


	//----- nvinfo : EIATTR_COOP_GROUP_MASK_REGIDS
	.align		4
        /*01b8*/ 	.byte	0x04, 0x29
        /*01ba*/ 	.short	(.L_62 - .L_61)


	//   ....[0]....
.L_61:
        /*01bc*/ 	.word	0xffffffff


	//   ....[1]....
        /*01c0*/ 	.word	0xffffffff


	//   ....[2]....
        /*01c4*/ 	.word	0xffffffff


	//   ....[3]....
        /*01c8*/ 	.word	0xffffffff


	//   ....[4]....
        /*01cc*/ 	.word	0xffffffff


	//   ....[5]....
        /*01d0*/ 	.word	0xffffffff


	//   ....[6]....
        /*01d4*/ 	.word	0xffffffff


	//   ....[7]....
        /*01d8*/ 	.word	0xffffffff


	//   ....[8]....
        /*01dc*/ 	.word	0xffffffff


	//   ....[9]....
        /*01e0*/ 	.word	0xffffffff


	//   ....[10]....
        /*01e4*/ 	.word	0xffffffff


	//   ....[11]....
        /*01e8*/ 	.word	0xffffffff


	//   ....[12]....
        /*01ec*/ 	.word	0xffffffff


	//   ....[13]....
        /*01f0*/ 	.word	0xffffffff


	//   ....[14]....
        /*01f4*/ 	.word	0xffffffff


	//   ....[15]....
        /*01f8*/ 	.word	0xffffffff


	//----- nvinfo : EIATTR_COOP_GROUP_INSTR_OFFSETS
	.align		4
.L_62:
        /*01fc*/ 	.byte	0x04, 0x28
        /*01fe*/ 	.short	(.L_64 - .L_63)


	//   ....[0]....
.L_63:
        /*0200*/ 	.word	0x00002d30


	//   ....[1]....
        /*0204*/ 	.word	0x00002da0


	//   ....[2]....
        /*0208*/ 	.word	0x00002fd0


	//   ....[3]....
        /*020c*/ 	.word	0x00003090


	//   ....[4]....
        /*0210*/ 	.word	0x00003130


	//   ....[5]....
        /*0214*/ 	.word	0x00003210


	//   ....[6]....
        /*0218*/ 	.word	0x00003280


	//   ....[7]....
        /*021c*/ 	.word	0x00003310


	//   ....[8]....
        /*0220*/ 	.word	0x000041a0


	//   ....[9]....
        /*0224*/ 	.word	0x000041b0


	//   ....[10]....
        /*0228*/ 	.word	0x000041c0


	//   ....[11]....
        /*022c*/ 	.word	0x000041d0


	//   ....[12]....
        /*0230*/ 	.word	0x00004230


	//   ....[13]....
        /*0234*/ 	.word	0x00004240


	//   ....[14]....
        /*0238*/ 	.word	0x00004250


	//   ....[15]....
        /*023c*/ 	.word	0x00004260


	//----- nvinfo : EIATTR_EXIT_INSTR_OFFSETS
	.align		4
.L_64:
        /*0240*/ 	.byte	0x04, 0x1c
        /*0242*/ 	.short	(.L_66 - .L_65)


	//   ....[0]....
.L_65:
        /*0244*/ 	.word	0x000076c0


	//----- nvinfo : EIATTR_REQNTID
	.align		4
.L_66:
        /*0248*/ 	.byte	0x04, 0x10
        /*024a*/ 	.short	(.L_68 - .L_67)
.L_67:
        /*024c*/ 	.word	0x00000080
        /*0250*/ 	.word	0x00000001
        /*0254*/ 	.word	0x00000001


	//----- nvinfo : EIATTR_CBANK_PARAM_SIZE
	.align		4
.L_68:
        /*0258*/ 	.byte	0x03, 0x19
        /*025a*/ 	.short	0x0088


	//----- nvinfo : EIATTR_PARAM_CBANK
	.align		4
        /*025c*/ 	.byte	0x04, 0x0a
        /*025e*/ 	.short	(.L_70 - .L_69)
	.align		4
.L_69:
        /*0260*/ 	.word	index@(.nv.constant0.attn_fwd)
        /*0264*/ 	.short	0x0210
        /*0266*/ 	.short	0x0088


	//----- nvinfo : EIATTR_SW_WAR
	.align		4
.L_70:
        /*0268*/ 	.byte	0x04, 0x36
        /*026a*/ 	.short	(.L_72 - .L_71)
.L_71:
        /*026c*/ 	.word	0x00000008
.L_72:


//--------------------- .nv.callgraph             --------------------------
	.section	.nv.callgraph,"",@"SHT_CUDA_CALLGRAPH"
	.align	4
	.sectionentsize	8
	.align		4
        /*0000*/ 	.word	0x00000000
	.align		4
        /*0004*/ 	.word	0xffffffff
	.align		4
        /*0008*/ 	.word	0x00000000
	.align		4
        /*000c*/ 	.word	0xfffffffe
	.align		4
        /*0010*/ 	.word	0x00000000
	.align		4
        /*0014*/ 	.word	0xfffffffd
	.align		4
        /*0018*/ 	.word	0x00000000
	.align		4
        /*001c*/ 	.word	0xfffffffc


//--------------------- .nv.constant4             --------------------------
	.section	.nv.constant4,"a",@progbits
	.align	8
	.align		8
.nv.constant4:
        /*0000*/ 	.dword	_$_str


//--------------------- .text.attn_fwd            --------------------------
	.section	.text.attn_fwd,"ax",@progbits
	.align	128
        .global         attn_fwd
        .type           attn_fwd,@function
        .size           attn_fwd,(.L_x_3 - attn_fwd)
        .other          attn_fwd,@"STO_CUDA_ENTRY STV_DEFAULT"
attn_fwd:
.text.attn_fwd:
[----:B------:R-:W-:Y:S01]  /*0000*/  LDC R1, c[0x0][0x28] ;  /* 0x00000a00ff017b82 */ /* 0x000fe20000000800 */
[----:B------:R-:W0:Y:S07]  /*0010*/  S2R R6, SR_TID.X ;  /* 0x0000000000067919 */ /* 0x000e2e0000002100 */
[----:B------:R-:W1:Y:S01]  /*0020*/  S2UR UR16, SR_CTAID.Y ;  /* 0x00000000001079c3 */ /* 0x000e620000002600 */
[----:B------:R-:W-:Y:S01]  /*0030*/  ULDC.64 UR4, c[0x0][0x240] ;  /* 0x0000900000047ab9 */ /* 0x000fe20000000a00 */
[----:B------:R-:W-:Y:S01]  /*0040*/  ULDC.64 UR44, c[0x0][0x208] ;  /* 0x00008200002c7ab9 */ /* 0x000fe20000000a00 */
[----:B------:R-:W2:Y:S05]  /*0050*/  S2R R3, SR_CTAID.X ;  /* 0x0000000000037919 */ /* 0x000eaa0000002500 */
[----:B------:R-:W3:Y:S08]  /*0060*/  LDC.64 R8, c[0x0][0x210] ;  /* 0x00008400ff087b82 */ /* 0x000ef00000000a00 */
[----:B------:R-:W4:Y:S01]  /*0070*/  LDC R147, c[0x0][0x248] ;  /* 0x00009200ff937b82 */ /* 0x000f220000000800 */
[----:B-1----:R-:W-:-:S04]  /*0080*/  UIMAD UR4, UR16, UR4, URZ ;  /* 0x00000004100472a4 */ /* 0x002fc8000f8e023f */
[----:B------:R-:W-:Y:S01]  /*0090*/  USHF.L.U32 UR6, UR4, 0x1, URZ ;  /* 0x0000000104067899 */ /* 0x000fe2000800063f */
[----:B0-----:R-:W-:-:S04]  /*00a0*/  LOP3.LUT R0, R6, 0x7f, RZ, 0xc0, !PT ;  /* 0x0000007f06007812 */ /* 0x001fc800078ec0ff */
[----:B--2---:R-:W-:-:S05]  /*00b0*/  LEA R0, R3, R0, 0x7 ;  /* 0x0000000003007211 */ /* 0x004fca00078e38ff */
[----:B------:R-:W-:Y:S01]  /*00c0*/  IMAD R2, R0, UR5, RZ ;  /* 0x0000000500027c24 */ /* 0x000fe2000f8e02ff */
[----:B------:R-:W-:Y:S01]  /*00d0*/  UIMAD.WIDE UR4, UR4, 0x2, URZ ;  /* 0x00000002040478a5 */ /* 0x000fe2000f8e023f */
[C---:B----4-:R-:W-:Y:S01]  /*00e0*/  SHF.L.U32 R17, R147.reuse, 0x3, RZ ;  /* 0x0000000393117819 */ /* 0x050fe200000006ff */
[----:B------:R-:W-:Y:S02]  /*00f0*/  IMAD R31, R147, 0x28, RZ ;  /* 0x00000028931f7824 */ /* 0x000fe400078e02ff */
[C---:B------:R-:W-:Y:S01]  /*0100*/  SHF.L.U32 R3, R2.reuse, 0x1, RZ ;  /* 0x0000000102037819 */ /* 0x040fe200000006ff */
[----:B------:R-:W-:-:S03]  /*0110*/  IMAD.HI R4, R2, 0x2, RZ ;  /* 0x0000000202047827 */ /* 0x000fc600078e02ff */
[----:B---3--:R-:W-:Y:S01]  /*0120*/  IADD3 R2, P0, P1, R3, UR6, R8 ;  /* 0x0000000603027c10 */ /* 0x008fe2000f91e008 */
[C---:B------:R-:W-:Y:S02]  /*0130*/  IMAD R19, R147.reuse, 0xa, RZ ;  /* 0x0000000a93137824 */ /* 0x040fe400078e02ff */
[C---:B------:R-:W-:Y:S01]  /*0140*/  IMAD R23, R147.reuse, 0x14, RZ ;  /* 0x0000001493177824 */ /* 0x040fe200078e02ff */
[----:B------:R-:W-:Y:S01]  /*0150*/  IADD3.X R3, R4, UR5, R9, P0, P1 ;  /* 0x0000000504037c10 */ /* 0x000fe200087e2409 */
[C---:B------:R-:W-:Y:S01]  /*0160*/  IMAD R13, R147.reuse, 0x50, RZ ;  /* 0x00000050930d7824 */ /* 0x040fe200078e02ff */
[CC--:B------:R-:W-:Y:S01]  /*0170*/  LEA R16, P3, R147.reuse, R2.reuse, 0x4 ;  /* 0x0000000293107211 */ /* 0x0c0fe200078620ff */
[----:B------:R-:W-:Y:S01]  /*0180*/  IMAD R11, R147, 0x6, RZ ;  /* 0x00000006930b7824 */ /* 0x000fe200078e02ff */
[-C--:B------:R-:W-:Y:S01]  /*0190*/  IADD3 R12, P2, R19, R2.reuse, RZ ;  /* 0x00000002130c7210 */ /* 0x080fe20007f5e0ff */
[----:B------:R-:W-:Y:S01]  /*01a0*/  IMAD R5, R147, 0x5, RZ ;  /* 0x0000000593057824 */ /* 0x000fe200078e02ff */
[-C--:B------:R-:W-:Y:S01]  /*01b0*/  LEA.HI.X.SX32 R17, R17, R3.reuse, 0x1, P3 ;  /* 0x0000000311117211 */ /* 0x080fe200018f0eff */
[----:B------:R-:W-:Y:S01]  /*01c0*/  IMAD R69, R147, 0x60, RZ ;  /* 0x0000006093457824 */ /* 0x000fe200078e02ff */
[-C--:B------:R-:W-:Y:S01]  /*01d0*/  IADD3 R22, P3, R31, R2.reuse, RZ ;  /* 0x000000021f167210 */ /* 0x080fe20007f7e0ff */
[----:B------:R-:W-:Y:S01]  /*01e0*/  IMAD R9, R147, 0x3, RZ ;  /* 0x0000000393097824 */ /* 0x000fe200078e02ff */
[-C--:B------:R-:W-:Y:S01]  /*01f0*/  IADD3 R18, P1, R23, R2.reuse, RZ ;  /* 0x0000000217127210 */ /* 0x080fe20007f3e0ff */
[----:B------:R-:W-:Y:S01]  /*0200*/  IMAD R43, R147, 0x30, RZ ;  /* 0x00000030932b7824 */ /* 0x000fe200078e02ff */
[-C--:B------:R-:W-:Y:S01]  /*0210*/  IADD3 R4, P0, R13, R2.reuse, RZ ;  /* 0x000000020d047210 */ /* 0x080fe20007f1e0ff */
[----:B------:R-:W-:Y:S01]  /*0220*/  IMAD R37, R147, 0x18, RZ ;  /* 0x0000001893257824 */ /* 0x000fe200078e02ff */
[-C--:B------:R-:W-:Y:S01]  /*0230*/  LEA.HI.X.SX32 R23, R23, R3.reuse, 0x1, P3 ;  /* 0x0000000317177211 */ /* 0x080fe200018f0eff */
[----:B------:R-:W-:Y:S01]  /*0240*/  IMAD R57, R147, 0x38, RZ ;  /* 0x0000003893397824 */ /* 0x000fe200078e02ff */
[-C--:B------:R-:W-:Y:S01]  /*0250*/  IADD3 R30, P3, R11, R2.reuse, RZ ;  /* 0x000000020b1e7210 */ /* 0x080fe20007f7e0ff */
[----:B------:R-:W-:Y:S01]  /*0260*/  IMAD R33, R147, 0xc, RZ ;  /* 0x0000000c93217824 */ /* 0x000fe200078e02ff */
[----:B------:R-:W-:Y:S01]  /*0270*/  IADD3 R8, P5, R69, R2, RZ ;  /* 0x0000000245087210 */ /* 0x000fe20007fbe0ff */
[----:B------:R-:W-:Y:S01]  /*0280*/  IMAD R47, R147, 0x1c, RZ ;  /* 0x0000001c932f7824 */ /* 0x000fe200078e02ff */
[----:B------:R-:W-:-:S02]  /*0290*/  LEA.HI.X.SX32 R13, R5, R3, 0x1, P2 ;  /* 0x00000003050d7211 */ /* 0x000fc400010f0eff */
[C---:B------:R-:W-:Y:S01]  /*02a0*/  SHF.L.U32 R25, R147.reuse, 0x5, RZ ;  /* 0x0000000593197819 */ /* 0x040fe200000006ff */
[----:B------:R-:W-:Y:S01]  /*02b0*/  IMAD R45, R147, 0xe, RZ ;  /* 0x0000000e932d7824 */ /* 0x000fe200078e02ff */
[-C--:B------:R-:W-:Y:S01]  /*02c0*/  LEA.HI.X.SX32 R5, R31, R3.reuse, 0x1, P0 ;  /* 0x000000031f057211 */ /* 0x080fe200000f0eff */
[----:B------:R-:W-:Y:S01]  /*02d0*/  IMAD R79, R147, 0x70, RZ ;  /* 0x00000070934f7824 */ /* 0x000fe200078e02ff */
[-C--:B------:R-:W-:Y:S01]  /*02e0*/  LEA.HI.X.SX32 R19, R19, R3.reuse, 0x1, P1 ;  /* 0x0000000313137211 */ /* 0x080fe200008f0eff */
[----:B------:R-:W-:Y:S01]  /*02f0*/  IMAD R81, R147, 0x7e, RZ ;  /* 0x0000007e93517824 */ /* 0x000fe200078e02ff */
[-C--:B------:R-:W-:Y:S01]  /*0300*/  LEA.HI.X.SX32 R31, R9, R3.reuse, 0x1, P3 ;  /* 0x00000003091f7211 */ /* 0x080fe200018f0eff */
[C---:B------:R-:W-:Y:S01]  /*0310*/  IMAD.SHL.U32 R21, R147.reuse, 0x10, RZ ;  /* 0x0000001093157824 */ /* 0x040fe200078e00ff */
[CC--:B------:R-:W-:Y:S02]  /*0320*/  LEA R24, P1, R147.reuse, R2.reuse, 0x6 ;  /* 0x0000000293187211 */ /* 0x0c0fe400078230ff */
[C---:B------:R-:W-:Y:S01]  /*0330*/  SHF.L.U32 R27, R147.reuse, 0x1, RZ ;  /* 0x00000001931b7819 */ /* 0x040fe200000006ff */
        /* <DEDUP_REMOVED lines=9> */
[-C--:B------:R-:W-:Y:S01]  /*03d0*/  LEA.HI.X.SX32 R25, R25, R3.reuse, 0x1, P1 ;  /* 0x0000000319197211 */ /* 0x080fe200008f0eff */
[----:B------:R-:W-:Y:S01]  /*03e0*/  IMAD R91, R147, 0x1e, RZ ;  /* 0x0000001e935b7824 */ /* 0x000fe200078e02ff */
[-C--:B------:R-:W-:Y:S01]  /*03f0*/  LEA.HI.X.SX32 R37, R37, R3.reuse, 0x1, P3 ;  /* 0x0000000325257211 */ /* 0x080fe200018f0eff */
[C---:B------:R-:W-:Y:S01]  /*0400*/  IMAD R73, R147.reuse, 0x16, RZ ;  /* 0x0000001693497824 */ /* 0x040fe200078e02ff */
[CC--:B------:R-:W-:Y:S01]  /*0410*/  LEA R20, P2, R147.reuse, R2.reuse, 0x5 ;  /* 0x0000000293147211 */ /* 0x0c0fe200078428ff */
        /* <DEDUP_REMOVED lines=21> */
[-C--:B------:R-:W-:Y:S01]  /*0570*/  LEA.HI.X.SX32 R35, R11, R3.reuse, 0x1, P1 ;  /* 0x000000030b237211 */ /* 0x080fe200008f0eff */
[----:B------:R-:W-:Y:S01]  /*0580*/  IMAD R53, R147, 0x11, RZ ;  /* 0x0000001193357824 */ /* 0x000fe200078e02ff */
[-C--:B------:R-:W-:Y:S01]  /*0590*/  LEA.HI.X.SX32 R43, R15, R3.reuse, 0x1, P0 ;  /* 0x000000030f2b7211 */ /* 0x080fe200000f0eff */
[C---:B------:R-:W-:Y:S01]  /*05a0*/  IMAD R121, R147.reuse, 0x2e, RZ ;  /* 0x0000002e93797824 */ /* 0x040fe200078e02ff */
[CC--:B------:R-:W-:Y:S01]  /*05b0*/  LEA.HI.X.SX32 R83, R147.reuse, R3.reuse, 0x1, P5 ;  /* 0x0000000393537211 */ /* 0x0c0fe200028f0eff */
[----:B------:R-:W-:Y:S01]  /*05c0*/  IMAD R111, R147, 0x2a, RZ ;  /* 0x0000002a936f7824 */ /* 0x000fe200078e02ff */
[-C--:B------:R-:W-:Y:S01]  /*05d0*/  LEA.HI.X.SX32 R11, R57, R3.reuse, 0x1, P6 ;  /* 0x00000003390b7211 */ /* 0x080fe200030f0eff */
[----:B------:R-:W-:Y:S01]  /*05e0*/  IMAD R117, R147, 0x2c, RZ ;  /* 0x0000002c93757824 */ /* 0x000fe200078e02ff */
[-C--:B------:R-:W-:Y:S01]  /*05f0*/  LEA.HI.X.SX32 R15, R59, R3.reuse, 0x1, P4 ;  /* 0x000000033b0f7211 */ /* 0x080fe200020f0eff */
[----:B------:R-:W-:Y:S01]  /*0600*/  IMAD R75, R147, 0x17, RZ ;  /* 0x00000017934b7824 */ /* 0x000fe200078e02ff */
[-C--:B------:R-:W-:Y:S01]  /*0610*/  IADD3 R58, P5, R55, R2.reuse, RZ ;  /* 0x00000002373a7210 */ /* 0x080fe20007fbe0ff */
[C---:B------:R-:W-:Y:S01]  /*0620*/  IMAD R71, R147.reuse, 0x15, RZ ;  /* 0x0000001593477824 */ /* 0x040fe200078e02ff */
[C---:B------:R-:W-:Y:S01]  /*0630*/  SHF.L.U32 R29, R147.reuse, 0x2, RZ ;  /* 0x00000002931d7819 */ /* 0x040fe200000006ff */
[C---:B------:R-:W-:Y:S01]  /*0640*/  IMAD R135, R147.reuse, 0x36, RZ ;  /* 0x0000003693877824 */ /* 0x040fe200078e02ff */
[CC--:B------:R-:W-:Y:S01]  /*0650*/  LEA R80, P6, R147.reuse, R2.reuse, 0x2 ;  /* 0x0000000293507211 */ /* 0x0c0fe200078c10ff */
[C---:B------:R-:W-:Y:S01]  /*0660*/  IMAD R127, R147.reuse, 0x32, RZ ;  /* 0x00000032937f7824 */ /* 0x040fe200078e02ff */
[CC--:B------:R-:W-:Y:S01]  /*0670*/  LEA R78, P4, R147.reuse, R2.reuse, 0x3 ;  /* 0x00000002934e7211 */ /* 0x0c0fe200078818ff */
[----:B------:R-:W-:Y:S01]  /*0680*/  IMAD R131, R147, 0x34, RZ ;  /* 0x0000003493837824 */ /* 0x000fe200078e02ff */
[-C--:B------:R-:W-:Y:S01]  /*0690*/  LEA.HI.X.SX32 R59, R39, R3.reuse, 0x1, P5 ;  /* 0x00000003273b7211 */ /* 0x080fe200028f0eff */
        /* <DEDUP_REMOVED lines=84> */
[----:B------:R0:W2:Y:S01]  /*0be0*/  LDG.E.U16 R7, desc[UR44][R2.64] ;  /* 0x0000002c02077981 */ /* 0x0000a2000c1e1500 */
[-C--:B------:R-:W-:Y:S01]  /*0bf0*/  IADD3 R102, P1, R155, R2.reuse, RZ ;  /* 0x000000029b667210 */ /* 0x080fe20007f3e0ff */
[----:B------:R-:W-:Y:S01]  /*0c00*/  IMAD R137, R147, 0x37, RZ ;  /* 0x0000003793897824 */ /* 0x000fe200078e02ff */
[----:B------:R-:W-:Y:S01]  /*0c10*/  LEA.HI.X.SX32 R39, R99, R3, 0x1, P0 ;  /* 0x0000000363277211 */ /* 0x000fe200000f0eff */
[----:B------:R-:W3:Y:S01]  /*0c20*/  LDG.E.U16 R12, desc[UR44][R12.64] ;  /* 0x0000002c0c0c7981 */ /* 0x000ee2000c1e1500 */
[----:B------:R-:W-:-:S02]  /*0c30*/  IADD3 R100, P0, R157, R2, RZ ;  /* 0x000000029d647210 */ /* 0x000fc40007f1e0ff */
[-C--:B------:R-:W-:Y:S01]  /*0c40*/  LEA.HI.X.SX32 R91, R107, R3.reuse, 0x1, P5 ;  /* 0x000000036b5b7211 */ /* 0x080fe200028f0eff */
[----:B------:R-:W4:Y:S01]  /*0c50*/  LDG.E.U16 R16, desc[UR44][R16.64] ;  /* 0x0000002c10107981 */ /* 0x000f22000c1e1500 */
[-C--:B------:R-:W-:Y:S02]  /*0c60*/  LEA.HI.X.SX32 R87, R103, R3.reuse, 0x1, P6 ;  /* 0x0000000367577211 */ /* 0x080fe400030f0eff */
[-C--:B------:R-:W-:Y:S01]  /*0c70*/  LEA.HI.X.SX32 R89, R105, R3.reuse, 0x1, P4 ;  /* 0x0000000369597211 */ /* 0x080fe200020f0eff */
[----:B------:R-:W5:Y:S01]  /*0c80*/  LDG.E.U16 R20, desc[UR44][R20.64] ;  /* 0x0000002c14147981 */ /* 0x000f62000c1e1500 */
[----:B------:R-:W-:Y:S02]  /*0c90*/  IADD3 R94, P5, R165, R2, RZ ;  /* 0x00000002a55e7210 */ /* 0x000fe40007fbe0ff */
[-C--:B------:R-:W-:Y:S01]  /*0ca0*/  LEA.HI.X.SX32 R113, R109, R3.reuse, 0x1, P2 ;  /* 0x000000036d717211 */ /* 0x080fe200010f0eff */
[----:B------:R-:W3:Y:S01]  /*0cb0*/  LDG.E.U16 R24, desc[UR44][R24.64] ;  /* 0x0000002c18187981 */ /* 0x000ee2000c1e1500 */
[----:B------:R-:W-:-:S02]  /*0cc0*/  LEA.HI.X.SX32 R41, R101, R3, 0x1, P3 ;  /* 0x0000000365297211 */ /* 0x000fc400018f0eff */
[-C--:B------:R-:W-:Y:S01]  /*0cd0*/  IADD3 R92, P4, R163, R2.reuse, RZ ;  /* 0x00000002a35c7210 */ /* 0x080fe20007f9e0ff */
[----:B------:R-:W3:Y:S01]  /*0ce0*/  LDG.E.U16 R4, desc[UR44][R4.64] ;  /* 0x0000002c04047981 */ /* 0x000ee2000c1e1500 */
[-C--:B------:R-:W-:Y:S02]  /*0cf0*/  IADD3 R122, P2, R167, R2.reuse, RZ ;  /* 0x00000002a77a7210 */ /* 0x080fe40007f5e0ff */
[-C--:B------:R-:W-:Y:S01]  /*0d00*/  LEA.HI.X.SX32 R103, R111, R3.reuse, 0x1, P1 ;  /* 0x000000036f677211 */ /* 0x080fe200008f0eff */
[----:B------:R-:W3:Y:S01]  /*0d10*/  LDG.E.U16 R36, desc[UR44][R36.64] ;  /* 0x0000002c24247981 */ /* 0x000ee2000c1e1500 */
[-C--:B------:R-:W-:Y:S01]  /*0d20*/  IADD3 R98, P3, R159, R2.reuse, RZ ;  /* 0x000000029f627210 */ /* 0x080fe20007f7e0ff */
[----:B------:R-:W1:Y:S01]  /*0d30*/  S2UR UR4, SR_CgaCtaId ;  /* 0x00000000000479c3 */ /* 0x000e620000008800 */
[----:B------:R-:W-:Y:S01]  /*0d40*/  IADD3 R120, P1, R169, R2, RZ ;  /* 0x00000002a9787210 */ /* 0x000fe20007f3e0ff */
[----:B------:R1:W3:Y:S01]  /*0d50*/  LDG.E.U16 R13, desc[UR44][R8.64] ;  /* 0x0000002c080d7981 */ /* 0x0002e2000c1e1500 */
[----:B------:R-:W-:-:S02]  /*0d60*/  LEA.HI.X.SX32 R101, R115, R3, 0x1, P0 ;  /* 0x0000000373657211 */ /* 0x000fc400000f0eff */
[-C--:B------:R-:W-:Y:S01]  /*0d70*/  IADD3 R96, P6, R161, R2.reuse, RZ ;  /* 0x00000002a1607210 */ /* 0x080fe20007fde0ff */
[----:B------:R-:W3:Y:S01]  /*0d80*/  LDG.E.U16 R10, desc[UR44][R10.64] ;  /* 0x0000002c0a0a7981 */ /* 0x000ee2000c1e1500 */
[-C--:B------:R-:W-:Y:S01]  /*0d90*/  IADD3 R114, P0, R171, R2.reuse, RZ ;  /* 0x00000002ab727210 */ /* 0x080fe20007f1e0ff */
[----:B------:R-:W1:Y:S01]  /*0da0*/  LDC R167, c[0x0][0x280] ;  /* 0x0000a000ffa77b82 */ /* 0x000e620000000800 */
[-C--:B------:R-:W-:Y:S01]  /*0db0*/  LEA.HI.X.SX32 R95, R123, R3.reuse, 0x1, P5 ;  /* 0x000000037b5f7211 */ /* 0x080fe200028f0eff */
[----:B------:R-:W3:Y:S01]  /*0dc0*/  LDG.E.U16 R82, desc[UR44][R82.64] ;  /* 0x0000002c52527981 */ /* 0x000ee2000c1e1500 */
[-C--:B------:R-:W-:Y:S02]  /*0dd0*/  LEA.HI.X.SX32 R93, R121, R3.reuse, 0x1, P4 ;  /* 0x00000003795d7211 */ /* 0x080fe400020f0eff */
[-C--:B------:R-:W-:Y:S01]  /*0de0*/  LEA.HI.X.SX32 R123, R125, R3.reuse, 0x1, P2 ;  /* 0x000000037d7b7211 */ /* 0x080fe200010f0eff */
[----:B------:R-:W3:Y:S01]  /*0df0*/  LDG.E.U16 R58, desc[UR44][R58.64] ;  /* 0x0000002c3a3a7981 */ /* 0x000ee2000c1e1500 */
[-C--:B------:R-:W-:Y:S01]  /*0e00*/  LEA.HI.X.SX32 R99, R117, R3.reuse, 0x1, P3 ;  /* 0x0000000375637211 */ /* 0x080fe200018f0eff */
[----:B------:R-:W-:Y:S01]  /*0e10*/  IMAD R117, R147, 0x3b, RZ ;  /* 0x0000003b93757824 */ /* 0x000fe200078e02ff */
[----:B------:R-:W-:Y:S01]  /*0e20*/  IADD3 R124, P2, R181, R2, RZ ;  /* 0x00000002b57c7210 */ /* 0x000fe20007f5e0ff */
[----:B------:R-:W3:Y:S01]  /*0e30*/  LDG.E.U16 R50, desc[UR44][R50.64] ;  /* 0x0000002c32327981 */ /* 0x000ee2000c1e1500 */
[----:B------:R-:W-:-:S02]  /*0e40*/  LEA.HI.X.SX32 R121, R127, R3, 0x1, P1 ;  /* 0x000000037f797211 */ /* 0x000fc400008f0eff */
[-C--:B------:R-:W-:Y:S01]  /*0e50*/  IADD3 R110, P3, R173, R2.reuse, RZ ;  /* 0x00000002ad6e7210 */ /* 0x080fe20007f7e0ff */
[----:B------:R-:W3:Y:S01]  /*0e60*/  LDG.E.U16 R48, desc[UR44][R48.64] ;  /* 0x0000002c30307981 */ /* 0x000ee2000c1e1500 */
[-C--:B------:R-:W-:Y:S02]  /*0e70*/  LEA.HI.X.SX32 R97, R119, R3.reuse, 0x1, P6 ;  /* 0x0000000377617211 */ /* 0x080fe400030f0eff */
[-C--:B------:R-:W-:Y:S01]  /*0e80*/  IADD3 R126, P1, R183, R2.reuse, RZ ;  /* 0x00000002b77e7210 */ /* 0x080fe20007f3e0ff */
[----:B------:R-:W3:Y:S01]  /*0e90*/  LDG.E.U16 R26, desc[UR44][R26.64] ;  /* 0x0000002c1a1a7981 */ /* 0x000ee2000c1e1500 */
[----:B------:R-:W-:Y:S02]  /*0ea0*/  LEA.HI.X.SX32 R115, R129, R3, 0x1, P0 ;  /* 0x0000000381737211 */ /* 0x000fe400000f0eff */
[-C--:B------:R-:W-:Y:S01]  /*0eb0*/  IADD3 R108, P6, R175, R2.reuse, RZ ;  /* 0x00000002af6c7210 */ /* 0x080fe20007fde0ff */
[----:B------:R-:W3:Y:S01]  /*0ec0*/  LDG.E.U16 R112, desc[UR44][R112.64] ;  /* 0x0000002c70707981 */ /* 0x000ee2000c1e1500 */
[----:B------:R-:W-:-:S02]  /*0ed0*/  IADD3 R128, P0, R185, R2, RZ ;  /* 0x00000002b9807210 */ /* 0x000fc40007f1e0ff */
[-C--:B------:R-:W-:Y:S01]  /*0ee0*/  IADD3 R106, P4, R177, R2.reuse, RZ ;  /* 0x00000002b16a7210 */ /* 0x080fe20007f9e0ff */
[----:B------:R-:W3:Y:S01]  /*0ef0*/  LDG.E.U16 R122, desc[UR44][R122.64] ;  /* 0x0000002c7a7a7981 */ /* 0x000ee2000c1e1500 */
[-C--:B------:R-:W-:Y:S02]  /*0f00*/  LEA.HI.X.SX32 R125, R139, R3.reuse, 0x1, P2 ;  /* 0x000000038b7d7211 */ /* 0x080fe400010f0eff */
[-C--:B------:R-:W-:Y:S01]  /*0f10*/  LEA.HI.X.SX32 R111, R131, R3.reuse, 0x1, P3 ;  /* 0x00000003836f7211 */ /* 0x080fe200018f0eff */
[----:B------:R-:W-:Y:S01]  /*0f20*/  IMAD R131, R147, 0x3d, RZ ;  /* 0x0000003d93837824 */ /* 0x000fe200078e02ff */
[-C--:B------:R-:W-:Y:S01]  /*0f30*/  LEA.HI.X.SX32 R127, R141, R3.reuse, 0x1, P1 ;  /* 0x000000038d7f7211 */ /* 0x080fe200008f0eff */
[----:B------:R-:W3:Y:S01]  /*0f40*/  LDG.E.U16 R124, desc[UR44][R124.64] ;  /* 0x0000002c7c7c7981 */ /* 0x000ee2000c1e1500 */
        /* <DEDUP_REMOVED lines=9> */
[----:B0-----:R-:W-:Y:S02]  /*0fe0*/  IADD3 R2, P4, R191, R2, RZ ;  /* 0x00000002bf027210 */ /* 0x001fe40007f9e0ff */
[-C--:B------:R-:W-:Y:S01]  /*0ff0*/  LEA.HI.X.SX32 R119, R143, R3.reuse, 0x1, P3 ;  /* 0x000000038f777211 */ /* 0x080fe200018f0eff */
[----:B------:R-:W3:Y:S01]  /*1000*/  LDG.E.U16 R70, desc[UR44][R70.64] ;  /* 0x0000002c46467981 */ /* 0x000ee2000c1e1500 */
[----:B------:R-:W-:-:S02]  /*1010*/  LEA.HI.X.SX32 R105, R137, R3, 0x1, P5 ;  /* 0x0000000389697211 */ /* 0x000fc400028f0eff */
[-C--:B------:R-:W-:Y:S01]  /*1020*/  LEA.HI.X.SX32 R117, R131, R3.reuse, 0x1, P6 ;  /* 0x0000000383757211 */ /* 0x080fe200030f0eff */
[----:B------:R-:W3:Y:S01]  /*1030*/  LDG.E.U16 R28, desc[UR44][R28.64] ;  /* 0x0000002c1c1c7981 */ /* 0x000ee2000c1e1500 */
[----:B------:R-:W-:-:S03]  /*1040*/  LEA.HI.X.SX32 R3, R145, R3, 0x1, P4 ;  /* 0x0000000391037211 */ /* 0x000fc600020f0eff */
[----:B------:R-:W3:Y:S04]  /*1050*/  LDG.E.U16 R102, desc[UR44][R102.64] ;  /* 0x0000002c66667981 */ /* 0x000ee8000c1e1500 */
        /* <DEDUP_REMOVED lines=32> */
[----:B------:R0:W3:Y:S04]  /*1260*/  LDG.E.U16 R2, desc[UR44][R2.64] ;  /* 0x0000002c02027981 */ /* 0x0000e8000c1e1500 */
[----:B------:R-:W3:Y:S04]  /*1270*/  LDG.E.U16 R42, desc[UR44][R42.64] ;  /* 0x0000002c2a2a7981 */ /* 0x000ee8000c1e1500 */
[----:B------:R-:W3:Y:S04]  /*1280*/  LDG.E.U16 R56, desc[UR44][R56.64] ;  /* 0x0000002c38387981 */ /* 0x000ee8000c1e1500 */
[----:B------:R-:W3:Y:S04]  /*1290*/  LDG.E.U16 R52, desc[UR44][R52.64] ;  /* 0x0000002c34347981 */ /* 0x000ee8000c1e1500 */
[----:B------:R-:W3:Y:S04]  /*12a0*/  LDG.E.U16 R84, desc[UR44][R84.64] ;  /* 0x0000002c54547981 */ /* 0x000ee8000c1e1500 */
[----:B------:R-:W3:Y:S04]  /*12b0*/  LDG.E.U16 R90, desc[UR44][R90.64] ;  /* 0x0000002c5a5a7981 */ /* 0x000ee8000c1e1500 */
[----:B------:R-:W3:Y:S04]  /*12c0*/  LDG.E.U16 R94, desc[UR44][R94.64] ;  /* 0x0000002c5e5e7981 */ /* 0x000ee8000c1e1500 */
[----:B------:R-:W3:Y:S04]  /*12d0*/  LDG.E.U16 R5, desc[UR44][R104.64] ;  /* 0x0000002c68057981 */ /* 0x000ee8000c1e1500 */
[----:B------:R0:W3:Y:S01]  /*12e0*/  LDG.E.U16 R14, desc[UR44][R14.64] ;  /* 0x0000002c0e0e7981 */ /* 0x0000e2000c1e1500 */
[----:B-1----:R-:W-:Y:S01]  /*12f0*/  LOP3.LUT R8, R6, 0x3f, RZ, 0xc0, !PT ;  /* 0x0000003f06087812 */ /* 0x002fe200078ec0ff */
[----:B------:R-:W1:Y:S01]  /*1300*/  S2R R166, SR_TID.X ;  /* 0x0000000000a67919 */ /* 0x000e620000002100 */
[----:B------:R-:W-:-:S03]  /*1310*/  UMOV UR17, 0x400 ;  /* 0x0000040000117882 */ /* 0x000fc60000000000 */
[----:B------:R-:W-:Y:S01]  /*1320*/  IMAD.SHL.U32 R130, R8, 0x2, RZ ;  /* 0x0000000208827824 */ /* 0x000fe200078e00ff */
[----:B------:R-:W-:Y:S01]  /*1330*/  ULEA UR17, UR4, UR17, 0x18 ;  /* 0x0000001104117291 */ /* 0x000fe2000f8ec03f */
[----:B------:R-:W-:-:S04]  /*1340*/  LOP3.LUT R9, R6, 0x40, RZ, 0xc0, !PT ;  /* 0x0000004006097812 */ /* 0x000fc800078ec0ff */
[----:B0-----:R-:W-:Y:S02]  /*1350*/  LEA R3, R9, R130, 0x7 ;  /* 0x0000008209037211 */ /* 0x001fe400078e38ff */
[----:B------:R-:W-:Y:S02]  /*1360*/  ISETP.GE.AND P0, PT, R167, 0x1, PT ;  /* 0x00000001a700780c */ /* 0x000fe40003f06270 */
[C---:B------:R-:W-:Y:S02]  /*1370*/  LOP3.LUT R11, R3.reuse, 0x10, RZ, 0x3c, !PT ;  /* 0x00000010030b7812 */ /* 0x040fe400078e3cff */
[----:B------:R-:W-:Y:S01]  /*1380*/  LOP3.LUT R15, R3, 0x20, RZ, 0x3c, !PT ;  /* 0x00000020030f7812 */ /* 0x000fe200078e3cff */
[----:B------:R-:W-:Y:S01]  /*1390*/  IMAD.MOV.U32 R172, RZ, RZ, 0x3f800000 ;  /* 0x3f800000ffac7424 */ /* 0x000fe200078e00ff */
[----:B------:R-:W-:Y:S02]  /*13a0*/  MOV R170, 0x3f800000 ;  /* 0x3f80000000aa7802 */ /* 0x000fe40000000f00 */
[----:B------:R-:W-:-:S02]  /*13b0*/  MOV R105, 0xff800000 ;  /* 0xff80000000697802 */ /* 0x000fc40000000f00 */
[----:B------:R-:W-:Y:S02]  /*13c0*/  MOV R104, 0xff800000 ;  /* 0xff80000000687802 */ /* 0x000fe40000000f00 */
[----:B------:R-:W-:Y:S02]  /*13d0*/  MOV R171, 0x3f800000 ;  /* 0x3f80000000ab7802 */ /* 0x000fe40000000f00 */
[----:B------:R-:W-:Y:S01]  /*13e0*/  MOV R174, 0x3f800000 ;  /* 0x3f80000000ae7802 */ /* 0x000fe20000000f00 */
[----:B--2---:R0:W-:Y:S04]  /*13f0*/  STS.U16 [R3+UR17], R7 ;  /* 0x0000000703007988 */ /* 0x0041e80008000411 */
[----:B----4-:R-:W-:Y:S01]  /*1400*/  STS.U16 [R3+UR17+0x400], R16 ;  /* 0x0004001003007988 */ /* 0x010fe20008000411 */
[----:B0-----:R-:W-:-:S03]  /*1410*/  LOP3.LUT R7, R3, 0x30, RZ, 0x3c, !PT ;  /* 0x0000003003077812 */ /* 0x001fc600078e3cff */
[----:B-----5:R-:W-:Y:S04]  /*1420*/  STS.U16 [R3+UR17+0x800], R20 ;  /* 0x0008001403007988 */ /* 0x020fe80008000411 */
[----:B---3--:R-:W-:Y:S04]  /*1430*/  STS.U16 [R3+UR17+0x1000], R24 ;  /* 0x0010001803007988 */ /* 0x008fe80008000411 */
[----:B------:R-:W-:Y:S04]  /*1440*/  STS.U16 [R3+UR17+0x1400], R4 ;  /* 0x0014000403007988 */ /* 0x000fe80008000411 */
[----:B------:R-:W-:Y:S04]  /*1450*/  STS.U16 [R3+UR17+0xc00], R36 ;  /* 0x000c002403007988 */ /* 0x000fe80008000411 */
[----:B------:R0:W-:Y:S04]  /*1460*/  STS.U16 [R3+UR17+0x1800], R13 ;  /* 0x0018000d03007988 */ /* 0x0001e80008000411 */
[----:B------:R-:W-:Y:S04]  /*1470*/  STS.U16 [R3+UR17+0x1c00], R10 ;  /* 0x001c000a03007988 */ /* 0x000fe80008000411 */
[----:B------:R-:W-:Y:S01]  /*1480*/  STS.U16 [R11+UR17+0x80], R82 ;  /* 0x000080520b007988 */ /* 0x000fe20008000411 */
[----:B0-----:R-:W-:-:S03]  /*1490*/  LOP3.LUT R13, R3, 0x50, RZ, 0x3c, !PT ;  /* 0x00000050030d7812 */ /* 0x001fc600078e3cff */
[----:B------:R-:W-:Y:S04]  /*14a0*/  STS.U16 [R11+UR17+0x480], R58 ;  /* 0x0004803a0b007988 */ /* 0x000fe80008000411 */
[----:B------:R-:W-:Y:S04]  /*14b0*/  STS.U16 [R11+UR17+0x880], R50 ;  /* 0x000880320b007988 */ /* 0x000fe80008000411 */
[----:B------:R-:W-:Y:S04]  /*14c0*/  STS.U16 [R11+UR17+0xc80], R48 ;  /* 0x000c80300b007988 */ /* 0x000fe80008000411 */
[----:B------:R-:W-:Y:S04]  /*14d0*/  STS.U16 [R11+UR17+0x1080], R26 ;  /* 0x0010801a0b007988 */ /* 0x000fe80008000411 */
        /* <DEDUP_REMOVED lines=19> */
[----:B------:R0:W-:Y:S04]  /*1610*/  STS.U16 [R7+UR17+0x1d80], R128 ;  /* 0x001d808007007988 */ /* 0x0001e80008000411 */
[----:B------:R-:W-:Y:S01]  /*1620*/  STS.U16 [R11+UR17+0xa00], R22 ;  /* 0x000a00160b007988 */ /* 0x000fe20008000411 */
[----:B0-----:R-:W-:-:S02]  /*1630*/  LOP3.LUT R7, R3, 0x60, RZ, 0x3c, !PT ;  /* 0x0000006003077812 */ /* 0x001fc400078e3cff */
[----:B------:R-:W-:Y:S01]  /*1640*/  LOP3.LUT R3, R3, 0x70, RZ, 0x3c, !PT ;  /* 0x0000007003037812 */ /* 0x000fe200078e3cff */
        /* <DEDUP_REMOVED lines=22> */
[----:B------:R2:W-:Y:S01]  /*17b0*/  STS.U16 [R7+UR17+0x1f00], R2 ;  /* 0x001f000207007988 */ /* 0x0005e20008000411 */
[----:B------:R-:W-:-:S03]  /*17c0*/  IMAD.MOV.U32 R4, RZ, RZ, -0x800000 ;  /* 0xff800000ff047424 */ /* 0x000fc600078e00ff */
[----:B------:R-:W-:Y:S01]  /*17d0*/  STS.U16 [R3+UR17+0x380], R42 ;  /* 0x0003802a03007988 */ /* 0x000fe20008000411 */
[----:B------:R-:W-:-:S03]  /*17e0*/  CS2R R58, SRZ ;  /* 0x00000000003a7805 */ /* 0x000fc6000001ff00 */
[----:B------:R3:W-:Y:S01]  /*17f0*/  STS.U16 [R3+UR17+0x780], R56 ;  /* 0x0007803803007988 */ /* 0x0007e20008000411 */
[----:B0-----:R-:W-:-:S03]  /*1800*/  CS2R R60, SRZ ;  /* 0x00000000003c7805 */ /* 0x001fc6000001ff00 */
[----:B------:R-:W-:Y:S01]  /*1810*/  STS.U16 [R3+UR17+0xb80], R52 ;  /* 0x000b803403007988 */ /* 0x000fe20008000411 */
[----:B--2---:R-:W-:-:S03]  /*1820*/  MOV R2, 0xff800000 ;  /* 0xff80000000027802 */ /* 0x004fc60000000f00 */
[----:B------:R0:W-:Y:S01]  /*1830*/  STS.U16 [R3+UR17+0xf80], R84 ;  /* 0x000f805403007988 */ /* 0x0001e20008000411 */
[----:B------:R-:W-:-:S03]  /*1840*/  CS2R R62, SRZ ;  /* 0x00000000003e7805 */ /* 0x000fc6000001ff00 */
[----:B------:R2:W-:Y:S01]  /*1850*/  STS.U16 [R3+UR17+0x1380], R90 ;  /* 0x0013805a03007988 */ /* 0x0005e20008000411 */
[----:B---3--:R-:W-:-:S03]  /*1860*/  CS2R R56, SRZ ;  /* 0x0000000000387805 */ /* 0x008fc6000001ff00 */
[----:B------:R2:W-:Y:S01]  /*1870*/  STS.U16 [R3+UR17+0x1780], R94 ;  /* 0x0017805e03007988 */ /* 0x0005e20008000411 */
[----:B------:R-:W-:-:S03]  /*1880*/  CS2R R64, SRZ ;  /* 0x0000000000407805 */ /* 0x000fc6000001ff00 */
[----:B------:R2:W-:Y:S01]  /*1890*/  STS.U16 [R3+UR17+0x1b80], R5 ;  /* 0x001b800503007988 */ /* 0x0005e20008000411 */
[----:B------:R-:W-:-:S03]  /*18a0*/  CS2R R66, SRZ ;  /* 0x0000000000427805 */ /* 0x000fc6000001ff00 */
[----:B------:R2:W-:Y:S01]  /*18b0*/  STS.U16 [R3+UR17+0x1f80], R14 ;  /* 0x001f800e03007988 */ /* 0x0005e20008000411 */
[----:B------:R-:W-:Y:S02]  /*18c0*/  CS2R R68, SRZ ;  /* 0x0000000000447805 */ /* 0x000fe4000001ff00 */
[----:B------:R-:W-:Y:S02]  /*18d0*/  CS2R R70, SRZ ;  /* 0x0000000000467805 */ /* 0x000fe4000001ff00 */
[----:B------:R-:W-:Y:S02]  /*18e0*/  CS2R R72, SRZ ;  /* 0x0000000000487805 */ /* 0x000fe4000001ff00 */
[----:B------:R-:W-:Y:S02]  /*18f0*/  CS2R R74, SRZ ;  /* 0x00000000004a7805 */ /* 0x000fe4000001ff00 */
[----:B------:R-:W-:Y:S02]  /*1900*/  CS2R R76, SRZ ;  /* 0x00000000004c7805 */ /* 0x000fe4000001ff00 */
[----:B------:R-:W-:-:S02]  /*1910*/  CS2R R78, SRZ ;  /* 0x00000000004e7805 */ /* 0x000fc4000001ff00 */
[----:B------:R-:W-:Y:S02]  /*1920*/  CS2R R80, SRZ ;  /* 0x0000000000507805 */ /* 0x000fe4000001ff00 */
[----:B------:R-:W-:Y:S02]  /*1930*/  CS2R R82, SRZ ;  /* 0x0000000000527805 */ /* 0x000fe4000001ff00 */
[----:B0-----:R-:W-:Y:S02]  /*1940*/  CS2R R84, SRZ ;  /* 0x0000000000547805 */ /* 0x001fe4000001ff00 */
[----:B------:R-:W-:Y:S02]  /*1950*/  CS2R R86, SRZ ;  /* 0x0000000000567805 */ /* 0x000fe4000001ff00 */
[----:B------:R-:W-:Y:S02]  /*1960*/  CS2R R24, SRZ ;  /* 0x0000000000187805 */ /* 0x000fe4000001ff00 */
[----:B------:R-:W-:-:S02]  /*1970*/  CS2R R26, SRZ ;  /* 0x00000000001a7805 */ /* 0x000fc4000001ff00 */
        /* <DEDUP_REMOVED lines=14> */
[C---:B-1----:R-:W-:Y:S02]  /*1a60*/  SHF.L.U32 R168, R166.reuse, 0x4, RZ ;  /* 0x00000004a6a87819 */ /* 0x042fe400000006ff */
[----:B------:R-:W-:Y:S01]  /*1a70*/  SHF.L.U32 R169, R166, 0x6, RZ ;  /* 0x00000006a6a97819 */ /* 0x000fe200000006ff */
[----:B--2---:R-:W-:Y:S06]  /*1a80*/  @!P0 BRA `(.L_x_0) ;  /* 0x0000002800508947 */ /* 0x004fec0003800000 */
[----:B------:R-:W0:Y:S01]  /*1a90*/  LDC.64 R4, c[0x0][0x250] ;  /* 0x00009400ff047b82 */ /* 0x000e220000000a00 */
[--C-:B------:R-:W-:Y:S01]  /*1aa0*/  SHF.R.U32.HI R12, RZ, 0x6, R6.reuse ;  /* 0x00000006ff0c7819 */ /* 0x100fe20000011606 */
[----:B------:R-:W-:Y:S01]  /*1ab0*/  ULDC UR4, c[0x0][0x258] ;  /* 0x0000960000047ab9 */ /* 0x000fe20000000800 */
[----:B------:R-:W-:Y:S01]  /*1ac0*/  ISETP.NE.U32.AND P0, PT, R9, RZ, PT ;  /* 0x000000ff0900720c */ /* 0x000fe20003f05070 */
[----:B------:R-:W-:Y:S01]  /*1ad0*/  IMAD R8, R8, UR4, RZ ;  /* 0x0000000408087c24 */ /* 0x000fe2000f8e02ff */
[----:B------:R-:W-:Y:S01]  /*1ae0*/  SGXT.U32 R12, R12, 0x1 ;  /* 0x000000010c0c781a */ /* 0x000fe20000000000 */
[----:B------:R-:W-:Y:S01]  /*1af0*/  ULDC.64 UR4, c[0x0][0x218] ;  /* 0x0000860000047ab9 */ /* 0x000fe20000000a00 */
[----:B------:R-:W-:Y:S01]  /*1b00*/  SEL R173, RZ, 0x90, !P0 ;  /* 0x00000090ffad7807 */ /* 0x000fe20004000000 */
[----:B------:R-:W1:Y:S01]  /*1b10*/  LDC.64 R2, c[0x0][0x260] ;  /* 0x00009800ff027b82 */ /* 0x000e620000000a00 */
[----:B------:R-:W-:Y:S01]  /*1b20*/  IMAD.SHL.U32 R10, R8, 0x2, RZ ;  /* 0x00000002080a7824 */ /* 0x000fe200078e00ff */
[----:B------:R-:W-:Y:S01]  /*1b30*/  SHF.R.U32.HI R11, RZ, 0x5, R6 ;  /* 0x00000005ff0b7819 */ /* 0x000fe20000011606 */
[----:B------:R-:W-:Y:S01]  /*1b40*/  UIADD3 UR6, UR17, 0x4000, URZ ;  /* 0x0000400011067890 */ /* 0x000fe2000fffe03f */
[----:B------:R-:W-:Y:S01]  /*1b50*/  LOP3.LUT R173, R173, R130, RZ, 0x3c, !PT ;  /* 0x00000082adad7212 */ /* 0x000fe200078e3cff */
[----:B------:R-:W-:Y:S01]  /*1b60*/  USHF.R.U32.HI UR12, URZ, 0x4, UR17 ;  /* 0x000000043f0c7899 */ /* 0x000fe20008011611 */
[----:B------:R-:W-:Y:S01]  /*1b70*/  MOV R183, 0xff800000 ;  /* 0xff80000000b77802 */ /* 0x000fe20000000f00 */
[----:B------:R-:W-:Y:S01]  /*1b80*/  USHF.R.U32.HI UR6, URZ, 0x4, UR6 ;  /* 0x000000043f067899 */ /* 0x000fe20008011606 */
[----:B------:R-:W2:Y:S01]  /*1b90*/  LDC R25, c[0x0][0x268] ;  /* 0x00009a00ff197b82 */ /* 0x000ea20000000800 */
[----:B------:R-:W-:Y:S01]  /*1ba0*/  USGXT.U32 UR12, UR12, 0xe ;  /* 0x0000000e0c0c789a */ /* 0x000fe20008000000 */
[----:B------:R-:W-:Y:S01]  /*1bb0*/  MOV R170, 0x3f800000 ;  /* 0x3f80000000aa7802 */ /* 0x000fe20000000f00 */
[----:B------:R-:W-:Y:S01]  /*1bc0*/  USGXT.U32 UR6, UR6, 0xe ;  /* 0x0000000e0606789a */ /* 0x000fe20008000000 */
[----:B------:R-:W-:Y:S01]  /*1bd0*/  IMAD.MOV.U32 R177, RZ, RZ, RZ ;  /* 0x000000ffffb17224 */ /* 0x000fe200078e00ff */
[----:B------:R-:W-:Y:S01]  /*1be0*/  UIADD3 UR10, UP0, UR12, 0x80, URZ ;  /* 0x000000800c0a7890 */ /* 0x000fe2000ff1e03f */
[----:B------:R-:W-:Y:S01]  /*1bf0*/  MOV R181, RZ ;  /* 0x000000ff00b57202 */ /* 0x000fe20000000f00 */
[----:B------:R-:W-:Y:S01]  /*1c00*/  UIADD3 UR13, UP1, UR6, 0x2, URZ ;  /* 0x00000002060d7890 */ /* 0x000fe2000ff3e03f */
[----:B0-----:R-:W-:Y:S01]  /*1c10*/  IMAD R4, R4, UR16, RZ ;  /* 0x0000001004047c24 */ /* 0x001fe2000f8e02ff */
[----:B------:R-:W-:Y:S01]  /*1c20*/  UMOV UR8, 0xfffffffe ;  /* 0xfffffffe00087882 */ /* 0x000fe20000000000 */
[----:B------:R-:W-:Y:S01]  /*1c30*/  IMAD R12, R12, R5, RZ ;  /* 0x000000050c0c7224 */ /* 0x000fe200078e02ff */
[----:B------:R-:W-:Y:S01]  /*1c40*/  UMOV UR9, 0x7fffffdf ;  /* 0x7fffffdf00097882 */ /* 0x000fe20000000000 */
[----:B------:R-:W-:Y:S01]  /*1c50*/  UMOV UR7, URZ ;  /* 0x0000003f00077c82 */ /* 0x000fe20008000000 */
[C---:B------:R-:W-:Y:S01]  /*1c60*/  SHF.L.U32 R7, R4.reuse, 0x1, RZ ;  /* 0x0000000104077819 */ /* 0x040fe200000006ff */
[----:B------:R-:W-:Y:S01]  /*1c70*/  IMAD.HI R4, R4, 0x2, RZ ;  /* 0x0000000204047827 */ /* 0x000fe200078e02ff */
[----:B------:R-:W-:Y:S01]  /*1c80*/  UIADD3.64 UR18, UR6, -UR8, URZ ;  /* 0x8000000806127297 */ /* 0x000fe2000fffe03f */
[----:B------:R-:W-:-:S02]  /*1c90*/  MOV R171, 0x3f800000 ;  /* 0x3f80000000ab7802 */ /* 0x000fc40000000f00 */
[----:B------:R-:W-:Y:S02]  /*1ca0*/  CS2R R56, SRZ ;  /* 0x0000000000387805 */ /* 0x000fe4000001ff00 */
[----:B------:R-:W-:Y:S01]  /*1cb0*/  IADD3 R135, P0, P1, R10, UR4, R7 ;  /* 0x000000040a877c10 */ /* 0x000fe2000f91e007 */
[----:B------:R-:W-:Y:S01]  /*1cc0*/  IMAD.HI R7, R8, 0x2, RZ ;  /* 0x0000000208077827 */ /* 0x000fe200078e02ff */
[C---:B------:R-:W-:Y:S02]  /*1cd0*/  LEA R8, R5.reuse, R12, 0x1 ;  /* 0x0000000c05087211 */ /* 0x040fe400078e08ff */
[----:B------:R-:W-:Y:S02]  /*1ce0*/  CS2R R58, SRZ ;  /* 0x00000000003a7805 */ /* 0x000fe4000001ff00 */
[----:B------:R-:W-:Y:S01]  /*1cf0*/  LOP3.LUT R10, R6, 0x1f, RZ, 0xc0, !PT ;  /* 0x0000001f060a7812 */ /* 0x000fe200078ec0ff */
[----:B-1----:R-:W-:Y:S01]  /*1d00*/  IMAD R2, R2, UR16, RZ ;  /* 0x0000001002027c24 */ /* 0x002fe2000f8e02ff */
[----:B------:R-:W-:Y:S01]  /*1d10*/  LEA R6, R5, R8, 0x1 ;  /* 0x0000000805067211 */ /* 0x000fe200078e08ff */
[----:B------:R-:W-:Y:S01]  /*1d20*/  IMAD.MOV.U32 R174, RZ, RZ, 0x3f800000 ;  /* 0x3f800000ffae7424 */ /* 0x000fe200078e00ff */
[----:B------:R-:W-:Y:S01]  /*1d30*/  IADD3.X R21, R7, UR5, R4, P0, P1 ;  /* 0x0000000507157c10 */ /* 0x000fe200087e2404 */
[----:B------:R-:W-:Y:S01]  /*1d40*/  IMAD R9, R10, R3, RZ ;  /* 0x000000030a097224 */ /* 0x000fe200078e02ff */
[----:B------:R-:W-:Y:S01]  /*1d50*/  SGXT.U32 R4, R11, 0x2 ;  /* 0x000000020b04781a */ /* 0x000fe20000000000 */
[----:B------:R-:W-:Y:S01]  /*1d60*/  IMAD.SHL.U32 R7, R2, 0x2, RZ ;  /* 0x0000000202077824 */ /* 0x000fe200078e00ff */
[----:B------:R-:W-:Y:S01]  /*1d70*/  LEA R10, R5, R6, 0x1 ;  /* 0x00000006050a7211 */ /* 0x000fe200078e08ff */
[----:B------:R-:W-:Y:S01]  /*1d80*/  ULDC.64 UR4, c[0x0][0x220] ;  /* 0x0000880000047ab9 */ /* 0x000fe20000000a00 */
[----:B------:R-:W-:Y:S01]  /*1d90*/  SHF.L.U32 R14, R9, 0x1, RZ ;  /* 0x00000001090e7819 */ /* 0x000fe200000006ff */
[----:B--2---:R-:W-:Y:S01]  /*1da0*/  IMAD R11, R4, R25, RZ ;  /* 0x00000019040b7224 */ /* 0x004fe200078e02ff */
[----:B------:R-:W-:Y:S01]  /*1db0*/  LEA R4, R5, R10, 0x1 ;  /* 0x0000000a05047211 */ /* 0x000fe200078e08ff */
[----:B------:R-:W-:Y:S01]  /*1dc0*/  IMAD.HI R16, R9, 0x2, RZ ;  /* 0x0000000209107827 */ /* 0x000fe200078e02ff */
[----:B------:R-:W-:Y:S01]  /*1dd0*/  IADD3 R24, P0, P1, R14, UR4, R7 ;  /* 0x000000040e187c10 */ /* 0x000fe2000f91e007 */
[----:B------:R-:W-:Y:S01]  /*1de0*/  UMOV UR4, URZ ;  /* 0x0000003f00047c82 */ /* 0x000fe20008000000 */
[-C--:B------:R-:W-:Y:S01]  /*1df0*/  LEA R162, P3, R8, R135.reuse, 0x1 ;  /* 0x0000008708a27211 */ /* 0x080fe200078608ff */
[----:B------:R-:W-:Y:S01]  /*1e00*/  IMAD.HI R7, R2, 0x2, RZ ;  /* 0x0000000202077827 */ /* 0x000fe200078e02ff */
[----:B------:R-:W-:Y:S01]  /*1e10*/  LEA R164, P2, R12, R135, 0x1 ;  /* 0x000000870ca47211 */ /* 0x000fe200078408ff */
[----:B------:R-:W-:Y:S01]  /*1e20*/  UIADD3.X UR11, UR4, 0x40000040, URZ, UP0, !UPT ;  /* 0x40000040040b7890 */ /* 0x000fe200087fe43f */
[-C--:B------:R-:W-:Y:S01]  /*1e30*/  LEA.HI.X.SX32 R163, R8, R21.reuse, 0x1, P3 ;  /* 0x0000001508a37211 */ /* 0x080fe200018f0eff */
[----:B------:R-:W-:Y:S01]  /*1e40*/  IMAD R2, R5, 0x2, R4 ;  /* 0x0000000205027824 */ /* 0x000fe200078e0204 */
[----:B------:R-:W-:-:S02]  /*1e50*/  LEA.HI.X.SX32 R165, R12, R21, 0x1, P2 ;  /* 0x000000150ca57211 */ /* 0x000fc400010f0eff */
[----:B------:R-:W-:Y:S02]  /*1e60*/  CS2R R60, SRZ ;  /* 0x00000000003c7805 */ /* 0x000fe4000001ff00 */
[C---:B------:R-:W-:Y:S02]  /*1e70*/  LEA R160, P2, R6.reuse, R135, 0x1 ;  /* 0x0000008706a07211 */ /* 0x040fe400078408ff */
[----:B------:R-:W-:Y:S02]  /*1e80*/  CS2R R62, SRZ ;  /* 0x00000000003e7805 */ /* 0x000fe4000001ff00 */
[----:B------:R-:W-:Y:S02]  /*1e90*/  LEA R14, R5, R2, 0x1 ;  /* 0x00000002050e7211 */ /* 0x000fe400078e08ff */
[----:B------:R-:W-:Y:S02]  /*1ea0*/  CS2R R64, SRZ ;  /* 0x0000000000407805 */ /* 0x000fe4000001ff00 */
[----:B------:R-:W-:-:S02]  /*1eb0*/  LEA.HI.X.SX32 R161, R6, R21, 0x1, P2 ;  /* 0x0000001506a17211 */ /* 0x000fc400010f0eff */
[----:B------:R-:W-:Y:S02]  /*1ec0*/  CS2R R66, SRZ ;  /* 0x0000000000427805 */ /* 0x000fe4000001ff00 */
[-C--:B------:R-:W-:Y:S01]  /*1ed0*/  LEA R158, P3, R10, R135.reuse, 0x1 ;  /* 0x000000870a9e7211 */ /* 0x080fe200078608ff */
[----:B------:R-:W-:Y:S01]  /*1ee0*/  IMAD R8, R5, 0x2, R14 ;  /* 0x0000000205087824 */ /* 0x000fe200078e020e */
[----:B------:R-:W-:Y:S02]  /*1ef0*/  LEA R156, P2, R4, R135, 0x1 ;  /* 0x00000087049c7211 */ /* 0x000fe400078408ff */
[----:B------:R-:W-:Y:S02]  /*1f00*/  CS2R R68, SRZ ;  /* 0x0000000000447805 */ /* 0x000fe4000001ff00 */
[----:B------:R-:W-:Y:S02]  /*1f10*/  LEA.HI.X.SX32 R159, R10, R21, 0x1, P3 ;  /* 0x000000150a9f7211 */ /* 0x000fe400018f0eff */
[----:B------:R-:W-:-:S02]  /*1f20*/  CS2R R70, SRZ ;  /* 0x0000000000467805 */ /* 0x000fc4000001ff00 */
[----:B------:R-:W-:Y:S02]  /*1f30*/  LEA R12, R5, R8, 0x1 ;  /* 0x00000008050c7211 */ /* 0x000fe400078e08ff */
[----:B------:R-:W-:Y:S02]  /*1f40*/  CS2R R72, SRZ ;  /* 0x0000000000487805 */ /* 0x000fe4000001ff00 */
[C---:B------:R-:W-:Y:S02]  /*1f50*/  LEA R154, P3, R2.reuse, R135, 0x1 ;  /* 0x00000087029a7211 */ /* 0x040fe400078608ff */
[----:B------:R-:W-:Y:S02]  /*1f60*/  CS2R R74, SRZ ;  /* 0x00000000004a7805 */ /* 0x000fe4000001ff00 */
[----:B------:R-:W-:Y:S01]  /*1f70*/  LEA R9, R25, R11, 0x2 ;  /* 0x0000000b19097211 */ /* 0x000fe200078e10ff */
[----:B------:R-:W-:Y:S01]  /*1f80*/  IMAD R6, R5, 0x2, R12 ;  /* 0x0000000205067824 */ /* 0x000fe200078e020c */
[----:B------:R-:W-:-:S02]  /*1f90*/  LEA.HI.X.SX32 R155, R2, R21, 0x1, P3 ;  /* 0x00000015029b7211 */ /* 0x000fc400018f0eff */
[----:B------:R-:W-:Y:S02]  /*1fa0*/  CS2R R76, SRZ ;  /* 0x00000000004c7805 */ /* 0x000fe4000001ff00 */
[----:B------:R-:W-:Y:S02]  /*1fb0*/  LEA.HI.X.SX32 R157, R4, R21, 0x1, P2 ;  /* 0x00000015049d7211 */ /* 0x000fe400010f0eff */
[----:B------:R-:W-:Y:S02]  /*1fc0*/  CS2R R78, SRZ ;  /* 0x00000000004e7805 */ /* 0x000fe4000001ff00 */
[----:B------:R-:W-:Y:S02]  /*1fd0*/  LEA R10, R5, R6, 0x1 ;  /* 0x00000006050a7211 */ /* 0x000fe400078e08ff */
[----:B------:R-:W-:Y:S02]  /*1fe0*/  CS2R R80, SRZ ;  /* 0x0000000000507805 */ /* 0x000fe4000001ff00 */
[----:B------:R-:W-:-:S02]  /*1ff0*/  LEA R150, P3, R8, R135, 0x1 ;  /* 0x0000008708967211 */ /* 0x000fc400078608ff */
[----:B------:R-:W-:Y:S02]  /*2000*/  CS2R R82, SRZ ;  /* 0x0000000000527805 */ /* 0x000fe4000001ff00 */
[----:B------:R-:W-:Y:S01]  /*2010*/  LEA R13, R25, R9, 0x2 ;  /* 0x00000009190d7211 */ /* 0x000fe200078e10ff */
[----:B------:R-:W-:Y:S01]  /*2020*/  IMAD R2, R5, 0x2, R10 ;  /* 0x0000000205027824 */ /* 0x000fe200078e020a */
[----:B------:R-:W-:Y:S02]  /*2030*/  LEA R148, P4, R12, R135, 0x1 ;  /* 0x000000870c947211 */ /* 0x000fe400078808ff */
[----:B------:R-:W-:Y:S02]  /*2040*/  CS2R R84, SRZ ;  /* 0x0000000000547805 */ /* 0x000fe4000001ff00 */
[----:B------:R-:W-:Y:S02]  /*2050*/  LEA.HI.X.SX32 R151, R8, R21, 0x1, P3 ;  /* 0x0000001508977211 */ /* 0x000fe400018f0eff */
[----:B------:R-:W-:-:S02]  /*2060*/  CS2R R86, SRZ ;  /* 0x0000000000567805 */ /* 0x000fc4000001ff00 */
[----:B------:R-:W-:Y:S02]  /*2070*/  LEA R4, R5, R2, 0x1 ;  /* 0x0000000205047211 */ /* 0x000fe400078e08ff */
[----:B------:R-:W-:Y:S02]  /*2080*/  CS2R R28, SRZ ;  /* 0x00000000001c7805 */ /* 0x000fe4000001ff00 */
[----:B------:R-:W-:Y:S02]  /*2090*/  LEA R15, R25, R13, 0x2 ;  /* 0x0000000d190f7211 */ /* 0x000fe400078e10ff */
[----:B------:R-:W-:Y:S02]  /*20a0*/  CS2R R30, SRZ ;  /* 0x00000000001e7805 */ /* 0x000fe4000001ff00 */
[----:B------:R-:W-:Y:S02]  /*20b0*/  LEA R8, R5, R4, 0x1 ;  /* 0x0000000405087211 */ /* 0x000fe400078e08ff */
[----:B------:R-:W-:-:S02]  /*20c0*/  CS2R R32, SRZ ;  /* 0x0000000000207805 */ /* 0x000fc4000001ff00 */
[----:B------:R-:W-:Y:S02]  /*20d0*/  LEA.HI.X.SX32 R149, R12, R21, 0x1, P4 ;  /* 0x000000150c957211 */ /* 0x000fe400020f0eff */
[----:B------:R-:W-:Y:S02]  /*20e0*/  CS2R R34, SRZ ;  /* 0x0000000000227805 */ /* 0x000fe4000001ff00 */
[----:B------:R-:W-:Y:S02]  /*20f0*/  LEA R142, P4, R2, R135, 0x1 ;  /* 0x00000087028e7211 */ /* 0x000fe400078808ff */
[----:B------:R-:W-:Y:S02]  /*2100*/  CS2R R36, SRZ ;  /* 0x0000000000247805 */ /* 0x000fe4000001ff00 */
[----:B------:R-:W-:Y:S02]  /*2110*/  LEA R12, R5, R8, 0x1 ;  /* 0x00000008050c7211 */ /* 0x000fe400078e08ff */
[----:B------:R-:W-:-:S02]  /*2120*/  CS2R R38, SRZ ;  /* 0x0000000000267805 */ /* 0x000fc4000001ff00 */
[----:B------:R-:W-:Y:S02]  /*2130*/  LEA R17, R25, R15, 0x2 ;  /* 0x0000000f19117211 */ /* 0x000fe400078e10ff */
[----:B------:R-:W-:Y:S02]  /*2140*/  CS2R R40, SRZ ;  /* 0x0000000000287805 */ /* 0x000fe4000001ff00 */
[----:B------:R-:W-:Y:S02]  /*2150*/  LEA R152, P2, R14, R135, 0x1 ;  /* 0x000000870e987211 */ /* 0x000fe400078408ff */
[----:B------:R-:W-:Y:S02]  /*2160*/  CS2R R42, SRZ ;  /* 0x00000000002a7805 */ /* 0x000fe4000001ff00 */
[----:B------:R-:W-:Y:S01]  /*2170*/  LEA.HI.X.SX32 R143, R2, R21, 0x1, P4 ;  /* 0x00000015028f7211 */ /* 0x000fe200020f0eff */
[----:B------:R-:W-:Y:S01]  /*2180*/  IMAD R2, R5, 0x2, R12 ;  /* 0x0000000205027824 */ /* 0x000fe200078e020c */
[----:B------:R-:W-:-:S02]  /*2190*/  LEA R18, R25, R17, 0x2 ;  /* 0x0000001119127211 */ /* 0x000fc400078e10ff */
[----:B------:R-:W-:Y:S02]  /*21a0*/  CS2R R44, SRZ ;  /* 0x00000000002c7805 */ /* 0x000fe4000001ff00 */
[----:B------:R-:W-:Y:S02]  /*21b0*/  LEA.HI.X.SX32 R153, R14, R21, 0x1, P2 ;  /* 0x000000150e997211 */ /* 0x000fe400010f0eff */
[----:B------:R-:W-:Y:S02]  /*21c0*/  CS2R R46, SRZ ;  /* 0x00000000002e7805 */ /* 0x000fe4000001ff00 */
[-C--:B------:R-:W-:Y:S01]  /*21d0*/  LEA R146, P2, R6, R135.reuse, 0x1 ;  /* 0x0000008706927211 */ /* 0x080fe200078408ff */
[----:B------:R-:W-:Y:S01]  /*21e0*/  UMOV UR8, UR10 ;  /* 0x0000000a00087c82 */ /* 0x000fe20008000000 */
[-C--:B------:R-:W-:Y:S01]  /*21f0*/  LEA R144, P3, R10, R135.reuse, 0x1 ;  /* 0x000000870a907211 */ /* 0x080fe200078608ff */
[----:B------:R-:W-:Y:S01]  /*2200*/  UMOV UR9, UR11 ;  /* 0x0000000b00097c82 */ /* 0x000fe20008000000 */
[----:B------:R-:W-:-:S02]  /*2210*/  LEA R134, P5, R2, R135, 0x1 ;  /* 0x0000008702867211 */ /* 0x000fc400078a08ff */
[----:B------:R-:W-:Y:S02]  /*2220*/  CS2R R48, SRZ ;  /* 0x0000000000307805 */ /* 0x000fe4000001ff00 */
[----:B------:R-:W-:Y:S02]  /*2230*/  LEA R19, R25, R18, 0x2 ;  /* 0x0000001219137211 */ /* 0x000fe400078e10ff */
[----:B------:R-:W-:Y:S02]  /*2240*/  CS2R R50, SRZ ;  /* 0x0000000000327805 */ /* 0x000fe4000001ff00 */
[-C--:B------:R-:W-:Y:S02]  /*2250*/  LEA.HI.X.SX32 R147, R6, R21.reuse, 0x1, P2 ;  /* 0x0000001506937211 */ /* 0x080fe400010f0eff */
[----:B------:R-:W-:Y:S02]  /*2260*/  CS2R R52, SRZ ;  /* 0x0000000000347805 */ /* 0x000fe4000001ff00 */
[----:B------:R-:W-:-:S02]  /*2270*/  LEA.HI.X.SX32 R145, R10, R21, 0x1, P3 ;  /* 0x000000150a917211 */ /* 0x000fc400018f0eff */
[----:B------:R-:W-:Y:S02]  /*2280*/  CS2R R54, SRZ ;  /* 0x0000000000367805 */ /* 0x000fe4000001ff00 */
[-C--:B------:R-:W-:Y:S01]  /*2290*/  LEA R140, P2, R4, R135.reuse, 0x1 ;  /* 0x00000087048c7211 */ /* 0x080fe200078408ff */
[----:B------:R-:W-:Y:S01]  /*22a0*/  UMOV UR10, UR13 ;  /* 0x0000000d000a7c82 */ /* 0x000fe20008000000 */
[-C--:B------:R-:W-:Y:S01]  /*22b0*/  LEA R138, P3, R8, R135.reuse, 0x1 ;  /* 0x00000087088a7211 */ /* 0x080fe200078608ff */
[----:B------:R-:W-:Y:S01]  /*22c0*/  UIADD3.64 UR24, UR8, 0x80, URZ ;  /* 0x0000008008187897 */ /* 0x000fe2000fffe03f */
[----:B------:R-:W-:Y:S01]  /*22d0*/  LEA R136, P4, R12, R135, 0x1 ;  /* 0x000000870c887211 */ /* 0x000fe200078808ff */
[----:B------:R-:W-:Y:S01]  /*22e0*/  UIADD3.64 UR20, UR8, 0x100, URZ ;  /* 0x0000010008147897 */ /* 0x000fe2000fffe03f */
[----:B------:R-:W-:Y:S01]  /*22f0*/  LEA.HI.X.SX32 R135, R2, R21, 0x1, P5 ;  /* 0x0000001502877211 */ /* 0x000fe200028f0eff */
[----:B------:R-:W-:Y:S01]  /*2300*/  UIADD3.64 UR28, UR8, 0x180, URZ ;  /* 0x00000180081c7897 */ /* 0x000fe2000fffe03f */
[C---:B------:R-:W-:Y:S01]  /*2310*/  LEA R2, R25.reuse, R19, 0x2 ;  /* 0x0000001319027211 */ /* 0x040fe200078e10ff */
[----:B------:R-:W-:Y:S01]  /*2320*/  UIADD3.64 UR32, UR8, 0x200, URZ ;  /* 0x0000020008207897 */ /* 0x000fe2000fffe03f */
[-C--:B------:R-:W-:Y:S01]  /*2330*/  LEA.HI.X.SX32 R141, R4, R21.reuse, 0x1, P2 ;  /* 0x00000015048d7211 */ /* 0x080fe200010f0eff */
[----:B------:R-:W-:Y:S01]  /*2340*/  UIADD3.64 UR36, UR8, 0x280, URZ ;  /* 0x0000028008247897 */ /* 0x000fe2000fffe03f */
[C---:B------:R-:W-:Y:S01]  /*2350*/  LEA R4, R25.reuse, R2, 0x2 ;  /* 0x0000000219047211 */ /* 0x040fe200078e10ff */
[----:B------:R-:W-:Y:S01]  /*2360*/  UIADD3.64 UR40, UR8, 0x300, URZ ;  /* 0x0000030008287897 */ /* 0x000fe2000fffe03f */
[----:B------:R-:W-:Y:S01]  /*2370*/  IADD3.X R26, R16, UR5, R7, P0, P1 ;  /* 0x00000005101a7c10 */ /* 0x000fe200087e2407 */
[----:B------:R-:W-:Y:S01]  /*2380*/  UMOV UR5, URZ ;  /* 0x0000003f00057c82 */ /* 0x000fe20008000000 */
[----:B------:R-:W-:Y:S01]  /*2390*/  LEA R6, R25, R4, 0x2 ;  /* 0x0000000419067211 */ /* 0x000fe200078e10ff */
[----:B------:R-:W-:Y:S01]  /*23a0*/  UIADD3.X UR5, UR5, 0x40000040, URZ, UP1, !UPT ;  /* 0x4000004005057890 */ /* 0x000fe20008ffe43f */
[-C--:B------:R-:W-:Y:S01]  /*23b0*/  LEA R130, P1, R9, R24.reuse, 0x1 ;  /* 0x0000001809827211 */ /* 0x080fe200078208ff */
[----:B------:R-:W-:Y:S01]  /*23c0*/  ULDC UR46, c[0x0][0x238] ;  /* 0x00008e00002e7ab9 */ /* 0x000fe20000000800 */
[----:B------:R-:W-:Y:S01]  /*23d0*/  LEA R128, P2, R13, R24, 0x1 ;  /* 0x000000180d807211 */ /* 0x000fe200078408ff */
[----:B------:R-:W-:Y:S01]  /*23e0*/  IMAD R7, R25, 0x4, R6 ;  /* 0x0000000419077824 */ /* 0x000fe200078e0206 */
[----:B------:R-:W-:Y:S01]  /*23f0*/  LEA.HI.X.SX32 R131, R9, R26, 0x1, P1 ;  /* 0x0000001a09837211 */ /* 0x000fe200008f0eff */
[----:B------:R-:W-:Y:S01]  /*2400*/  UMOV UR14, UR6 ;  /* 0x00000006000e7c82 */ /* 0x000fe20008000000 */
[-C--:B------:R-:W-:Y:S01]  /*2410*/  LEA R124, P1, R17, R24.reuse, 0x1 ;  /* 0x00000018117c7211 */ /* 0x080fe200078208ff */
[----:B------:R-:W-:Y:S01]  /*2420*/  UMOV UR11, UR5 ;  /* 0x00000005000b7c82 */ /* 0x000fe20008000000 */
[----:B------:R-:W-:Y:S01]  /*2430*/  LEA.HI.X.SX32 R139, R8, R21, 0x1, P3 ;  /* 0x00000015088b7211 */ /* 0x000fe200018f0eff */
[----:B------:R-:W-:Y:S01]  /*2440*/  UIADD3.64 UR26, UR10, 0x2, URZ ;  /* 0x000000020a1a7897 */ /* 0x000fe2000fffe03f */
[----:B------:R-:W-:Y:S01]  /*2450*/  LEA R8, R25, R7, 0x2 ;  /* 0x0000000719087211 */ /* 0x000fe200078e10ff */
[----:B------:R-:W-:Y:S01]  /*2460*/  UIADD3.64 UR22, UR10, 0x4, URZ ;  /* 0x000000040a167897 */ /* 0x000fe2000fffe03f */
[----:B------:R-:W-:Y:S01]  /*2470*/  LEA R132, P0, R11, R24, 0x1 ;  /* 0x000000180b847211 */ /* 0x000fe200078008ff */
[----:B------:R-:W-:Y:S01]  /*2480*/  UMOV UR15, 0x40000040 ;  /* 0x40000040000f7882 */ /* 0x000fe20000000000 */
[-C--:B------:R-:W-:Y:S01]  /*2490*/  LEA.HI.X.SX32 R129, R13, R26.reuse, 0x1, P2 ;  /* 0x0000001a0d817211 */ /* 0x080fe200010f0eff */
[----:B------:R-:W-:Y:S01]  /*24a0*/  UMOV UR7, 0x80000020 ;  /* 0x8000002000077882 */ /* 0x000fe20000000000 */
[----:B------:R-:W-:-:S02]  /*24b0*/  LEA.HI.X.SX32 R125, R17, R26, 0x1, P1 ;  /* 0x0000001a117d7211 */ /* 0x000fc400008f0eff */
[-C--:B------:R-:W-:Y:S02]  /*24c0*/  LEA R122, P2, R18, R24.reuse, 0x1 ;  /* 0x00000018127a7211 */ /* 0x080fe400078408ff */
[----:B------:R-:W-:Y:S02]  /*24d0*/  LEA R22, P1, R2, R24, 0x1 ;  /* 0x0000001802167211 */ /* 0x000fe400078208ff */
[----:B------:R-:W-:Y:S02]  /*24e0*/  LEA R9, R25, R8, 0x2 ;  /* 0x0000000819097211 */ /* 0x000fe400078e10ff */
[----:B------:R-:W-:Y:S02]  /*24f0*/  LEA.HI.X.SX32 R133, R11, R26, 0x1, P0 ;  /* 0x0000001a0b857211 */ /* 0x000fe400000f0eff */
[----:B------:R-:W-:Y:S02]  /*2500*/  LEA R126, P0, R15, R24, 0x1 ;  /* 0x000000180f7e7211 */ /* 0x000fe400078008ff */
[----:B------:R-:W-:-:S02]  /*2510*/  LEA.HI.X.SX32 R123, R18, R26, 0x1, P2 ;  /* 0x0000001a127b7211 */ /* 0x000fc400010f0eff */
[----:B------:R-:W-:Y:S02]  /*2520*/  LEA.HI.X.SX32 R23, R2, R26, 0x1, P1 ;  /* 0x0000001a02177211 */ /* 0x000fe400008f0eff */
[----:B------:R-:W-:Y:S02]  /*2530*/  LEA R20, P2, R4, R24, 0x1 ;  /* 0x0000001804147211 */ /* 0x000fe400078408ff */
[----:B------:R-:W-:Y:S02]  /*2540*/  LEA R2, R25, R9, 0x2 ;  /* 0x0000000919027211 */ /* 0x000fe400078e10ff */
[----:B------:R-:W-:Y:S02]  /*2550*/  LEA.HI.X.SX32 R127, R15, R26, 0x1, P0 ;  /* 0x0000001a0f7f7211 */ /* 0x000fe400000f0eff */
[----:B------:R-:W-:Y:S02]  /*2560*/  LEA.HI.X.SX32 R137, R12, R21, 0x1, P4 ;  /* 0x000000150c897211 */ /* 0x000fe400020f0eff */
[----:B------:R-:W-:-:S02]  /*2570*/  LEA R120, P0, R19, R24, 0x1 ;  /* 0x0000001813787211 */ /* 0x000fc400078008ff */
[----:B------:R-:W-:Y:S01]  /*2580*/  LEA.HI.X.SX32 R21, R4, R26, 0x1, P2 ;  /* 0x0000001a04157211 */ /* 0x000fe200010f0eff */
[----:B------:R-:W-:Y:S01]  /*2590*/  IMAD R4, R25, 0x4, R2 ;  /* 0x0000000419047824 */ /* 0x000fe200078e0202 */
[----:B------:R-:W-:Y:S02]  /*25a0*/  LEA R16, P1, R7, R24, 0x1 ;  /* 0x0000001807107211 */ /* 0x000fe400078208ff */
[----:B------:R-:W-:Y:S02]  /*25b0*/  LEA.HI.X.SX32 R121, R19, R26, 0x1, P0 ;  /* 0x0000001a13797211 */ /* 0x000fe400000f0eff */
[-C--:B------:R-:W-:Y:S02]  /*25c0*/  LEA R18, P0, R6, R24.reuse, 0x1 ;  /* 0x0000001806127211 */ /* 0x080fe400078008ff */
[----:B------:R-:W-:Y:S02]  /*25d0*/  LEA R14, P2, R8, R24, 0x1 ;  /* 0x00000018080e7211 */ /* 0x000fe400078408ff */
[----:B------:R-:W-:-:S02]  /*25e0*/  LEA.HI.X.SX32 R17, R7, R26, 0x1, P1 ;  /* 0x0000001a07117211 */ /* 0x000fc400008f0eff */
[----:B------:R-:W-:Y:S02]  /*25f0*/  LEA R7, R25, R4, 0x2 ;  /* 0x0000000419077211 */ /* 0x000fe400078e10ff */
[-C--:B------:R-:W-:Y:S02]  /*2600*/  LEA.HI.X.SX32 R19, R6, R26.reuse, 0x1, P0 ;  /* 0x0000001a06137211 */ /* 0x080fe400000f0eff */
[----:B------:R-:W-:Y:S02]  /*2610*/  LEA.HI.X.SX32 R15, R8, R26, 0x1, P2 ;  /* 0x0000001a080f7211 */ /* 0x000fe400010f0eff */
[-C--:B------:R-:W-:Y:S02]  /*2620*/  LEA R12, P0, R9, R24.reuse, 0x1 ;  /* 0x00000018090c7211 */ /* 0x080fe400078008ff */
[-C--:B------:R-:W-:Y:S02]  /*2630*/  LEA R10, P1, R2, R24.reuse, 0x1 ;  /* 0x00000018020a7211 */ /* 0x080fe400078208ff */
[----:B------:R-:W-:-:S02]  /*2640*/  LEA R8, P2, R4, R24, 0x1 ;  /* 0x0000001804087211 */ /* 0x000fc400078408ff */
[----:B------:R-:W-:Y:S02]  /*2650*/  LEA R6, P3, R7, R24, 0x1 ;  /* 0x0000001807067211 */ /* 0x000fe400078608ff */
[----:B------:R-:W-:Y:S02]  /*2660*/  CS2R R24, SRZ ;  /* 0x0000000000187805 */ /* 0x000fe4000001ff00 */
[-C--:B------:R-:W-:Y:S02]  /*2670*/  LEA.HI.X.SX32 R13, R9, R26.reuse, 0x1, P0 ;  /* 0x0000001a090d7211 */ /* 0x080fe400000f0eff */
[-C--:B------:R-:W-:Y:S02]  /*2680*/  LEA.HI.X.SX32 R11, R2, R26.reuse, 0x1, P1 ;  /* 0x0000001a020b7211 */ /* 0x080fe400008f0eff */
[-C--:B------:R-:W-:Y:S02]  /*2690*/  LEA.HI.X.SX32 R9, R4, R26.reuse, 0x1, P2 ;  /* 0x0000001a04097211 */ /* 0x080fe400010f0eff */
[----:B------:R-:W-:-:S02]  /*26a0*/  LEA.HI.X.SX32 R7, R7, R26, 0x1, P3 ;  /* 0x0000001a07077211 */ /* 0x000fc400018f0eff */
[----:B------:R-:W-:Y:S02]  /*26b0*/  CS2R R26, SRZ ;  /* 0x00000000001a7805 */ /* 0x000fe4000001ff00 */
[----:B------:R-:W-:Y:S02]  /*26c0*/  MOV R172, 0x3f800000 ;  /* 0x3f80000000ac7802 */ /* 0x000fe40000000f00 */
[----:B------:R-:W-:Y:S02]  /*26d0*/  MOV R182, 0xff800000 ;  /* 0xff80000000b67802 */ /* 0x000fe40000000f00 */
[----:B------:R-:W-:Y:S02]  /*26e0*/  MOV R180, 0xff800000 ;  /* 0xff80000000b47802 */ /* 0x000fe40000000f00 */
[----:B------:R-:W-:Y:S02]  /*26f0*/  MOV R175, 0xff800000 ;  /* 0xff80000000af7802 */ /* 0x000fe40000000f00 */
[----:B------:R-:W-:-:S02]  /*2700*/  LOP3.LUT R179, R173, 0x20, RZ, 0x3c, !PT ;  /* 0x00000020adb37812 */ /* 0x000fc400078e3cff */
[C---:B------:R-:W-:Y:S02]  /*2710*/  LOP3.LUT R178, R173.reuse, 0x40, RZ, 0x3c, !PT ;  /* 0x00000040adb27812 */ /* 0x040fe400078e3cff */
[----:B------:R-:W-:-:S07]  /*2720*/  LOP3.LUT R176, R173, 0x60, RZ, 0x3c, !PT ;  /* 0x00000060adb07812 */ /* 0x000fce00078e3cff */
.L_x_1:
[----:B------:R-:W-:-:S04]  /*2730*/  IMAD.WIDE R94, R177, 0x2, R156 ;  /* 0x00000002b15e7825 */ /* 0x000fc800078e029c */
[C---:B------:R-:W-:Y:S01]  /*2740*/  IMAD.WIDE R88, R177.reuse, 0x2, R164 ;  /* 0x00000002b1587825 */ /* 0x040fe200078e02a4 */
[----:B------:R0:W2:Y:S03]  /*2750*/  LDG.E.U16 R110, desc[UR44][R94.64] ;  /* 0x0000002c5e6e7981 */ /* 0x0000a6000c1e1500 */
[C---:B------:R-:W-:Y:S01]  /*2760*/  IMAD.WIDE R90, R177.reuse, 0x2, R162 ;  /* 0x00000002b15a7825 */ /* 0x040fe200078e02a2 */
[----:B------:R1:W3:Y:S03]  /*2770*/  LDG.E.U16 R2, desc[UR44][R88.64] ;  /* 0x0000002c58027981 */ /* 0x0002e6000c1e1500 */
[C---:B------:R-:W-:Y:S01]  /*2780*/  IMAD.WIDE R92, R177.reuse, 0x2, R160 ;  /* 0x00000002b15c7825 */ /* 0x040fe200078e02a0 */
[----:B------:R4:W5:Y:S03]  /*2790*/  LDG.E.U16 R4, desc[UR44][R90.64] ;  /* 0x0000002c5a047981 */ /* 0x000966000c1e1500 */
[C---:B------:R-:W-:Y:S01]  /*27a0*/  IMAD.WIDE R96, R177.reuse, 0x2, R154 ;  /* 0x00000002b1607825 */ /* 0x040fe200078e029a */
[----:B------:R4:W5:Y:S03]  /*27b0*/  LDG.E.U16 R111, desc[UR44][R92.64] ;  /* 0x0000002c5c6f7981 */ /* 0x000966000c1e1500 */
[C---:B------:R-:W-:Y:S01]  /*27c0*/  IMAD.WIDE R100, R177.reuse, 0x2, R148 ;  /* 0x00000002b1647825 */ /* 0x040fe200078e0294 */
[----:B------:R4:W5:Y:S03]  /*27d0*/  LDG.E.U16 R112, desc[UR44][R96.64] ;  /* 0x0000002c60707981 */ /* 0x000966000c1e1500 */
[----:B------:R-:W-:-:S02]  /*27e0*/  IMAD.WIDE R106, R177, 0x2, R140 ;  /* 0x00000002b16a7825 */ /* 0x000fc400078e028c */
[----:B------:R-:W5:Y:S02]  /*27f0*/  LDG.E.U16 R100, desc[UR44][R100.64] ;  /* 0x0000002c64647981 */ /* 0x000f64000c1e1500 */
[C---:B------:R-:W-:Y:S02]  /*2800*/  IMAD.WIDE R102, R177.reuse, 0x2, R146 ;  /* 0x00000002b1667825 */ /* 0x040fe400078e0292 */
[----:B------:R-:W5:Y:S02]  /*2810*/  LDG.E.U16 R106, desc[UR44][R106.64] ;  /* 0x0000002c6a6a7981 */ /* 0x000f64000c1e1500 */
[C---:B------:R-:W-:Y:S02]  /*2820*/  IMAD.WIDE R108, R177.reuse, 0x2, R138 ;  /* 0x00000002b16c7825 */ /* 0x040fe400078e028a */
[----:B------:R-:W5:Y:S02]  /*2830*/  LDG.E.U16 R102, desc[UR44][R102.64] ;  /* 0x0000002c66667981 */ /* 0x000f64000c1e1500 */
[----:B------:R-:W-:-:S02]  /*2840*/  IMAD.WIDE R98, R177, 0x2, R152 ;  /* 0x00000002b1627825 */ /* 0x000fc400078e0298 */
[----:B------:R-:W5:Y:S02]  /*2850*/  LDG.E.U16 R108, desc[UR44][R108.64] ;  /* 0x0000002c6c6c7981 */ /* 0x000f64000c1e1500 */
[C---:B------:R-:W-:Y:S02]  /*2860*/  IMAD.WIDE R104, R177.reuse, 0x2, R144 ;  /* 0x00000002b1687825 */ /* 0x040fe400078e0290 */
[----:B------:R-:W5:Y:S02]  /*2870*/  LDG.E.U16 R187, desc[UR44][R98.64] ;  /* 0x0000002c62bb7981 */ /* 0x000f64000c1e1500 */
[C---:B0-----:R-:W-:Y:S02]  /*2880*/  IMAD.WIDE R94, R177.reuse, 0x2, R136 ;  /* 0x00000002b15e7825 */ /* 0x041fe400078e0288 */
[----:B------:R-:W5:Y:S02]  /*2890*/  LDG.E.U16 R191, desc[UR44][R104.64] ;  /* 0x0000002c68bf7981 */ /* 0x000f64000c1e1500 */
[----:B-1----:R-:W-:-:S02]  /*28a0*/  IMAD.WIDE R88, R177, 0x2, R158 ;  /* 0x00000002b1587825 */ /* 0x002fc400078e029e */
[----:B------:R-:W5:Y:S02]  /*28b0*/  LDG.E.U16 R195, desc[UR44][R94.64] ;  /* 0x0000002c5ec37981 */ /* 0x000f64000c1e1500 */
[C---:B----4-:R-:W-:Y:S02]  /*28c0*/  IMAD.WIDE R90, R177.reuse, 0x2, R150 ;  /* 0x00000002b15a7825 */ /* 0x050fe400078e0296 */
[----:B------:R-:W4:Y:S02]  /*28d0*/  LDG.E.U16 R185, desc[UR44][R88.64] ;  /* 0x0000002c58b97981 */ /* 0x000f24000c1e1500 */
[C---:B------:R-:W-:Y:S02]  /*28e0*/  IMAD.WIDE R92, R177.reuse, 0x2, R142 ;  /* 0x00000002b15c7825 */ /* 0x040fe400078e028e */
[----:B------:R-:W4:Y:S02]  /*28f0*/  LDG.E.U16 R189, desc[UR44][R90.64] ;  /* 0x0000002c5abd7981 */ /* 0x000f24000c1e1500 */
[----:B------:R-:W-:-:S02]  /*2900*/  IMAD.WIDE R96, R177, 0x2, R134 ;  /* 0x00000002b1607825 */ /* 0x000fc400078e0286 */
[----:B------:R-:W4:Y:S04]  /*2910*/  LDG.E.U16 R193, desc[UR44][R92.64] ;  /* 0x0000002c5cc17981 */ /* 0x000f28000c1e1500 */
[----:B------:R-:W4:Y:S01]  /*2920*/  LDG.E.U16 R197, desc[UR44][R96.64] ;  /* 0x0000002c60c57981 */ /* 0x000f22000c1e1500 */
[----:B------:R-:W-:Y:S06]  /*2930*/  BAR.SYNC.DEFER_BLOCKING 0x0 ;  /* 0x0000000000007b1d */ /* 0x000fec0000010000 */
[----:B------:R-:W-:Y:S01]  /*2940*/  UMOV UR13, 0x40000040 ;  /* 0x40000040000d7882 */ /* 0x000fe20000000000 */
[----:B--2---:R-:W-:Y:S04]  /*2950*/  STS.U16 [R173+UR17+0x4400], R110 ;  /* 0x0044006ead007988 */ /* 0x004fe80008000411 */
[----:B---3--:R-:W-:Y:S04]  /*2960*/  STS.U16 [R173+UR17+0x4000], R2 ;  /* 0x00400002ad007988 */ /* 0x008fe80008000411 */
[----:B-----5:R-:W-:Y:S04]  /*2970*/  STS.U16 [R173+UR17+0x4800], R100 ;  /* 0x00480064ad007988 */ /* 0x020fe80008000411 */
        /* <DEDUP_REMOVED lines=8> */
[----:B------:R1:W-:Y:S04]  /*2a00*/  STS.U16 [R178+UR17+0x4e00], R195 ;  /* 0x004e00c3b2007988 */ /* 0x0003e80008000411 */
[----:B----4-:R2:W-:Y:S04]  /*2a10*/  STS.U16 [R176+UR17+0x4300], R185 ;  /* 0x004300b9b0007988 */ /* 0x0105e80008000411 */
[----:B------:R3:W-:Y:S04]  /*2a20*/  STS.U16 [R176+UR17+0x4700], R189 ;  /* 0x004700bdb0007988 */ /* 0x0007e80008000411 */
[----:B------:R-:W-:Y:S04]  /*2a30*/  STS.U16 [R176+UR17+0x4b00], R193 ;  /* 0x004b00c1b0007988 */ /* 0x000fe80008000411 */
[----:B------:R-:W-:Y:S01]  /*2a40*/  STS.U16 [R176+UR17+0x4f00], R197 ;  /* 0x004f00c5b0007988 */ /* 0x000fe20008000411 */
[----:B------:R4:W-:Y:S06]  /*2a50*/  MEMBAR.ALL.CTA ;  /* 0x0000000000007992 */ /* 0x0009ec0000008000 */
[----:B----4-:R-:W4:Y:S02]  /*2a60*/  FENCE.VIEW.ASYNC.S ;  /* 0x00000000000073c6 */ /* 0x010f240000000000 */
[----:B----4-:R-:W-:Y:S06]  /*2a70*/  BAR.SYNC.DEFER_BLOCKING 0x0 ;  /* 0x0000000000007b1d */ /* 0x010fec0000010000 */
[----:B0-----:R-:W-:-:S06]  /*2a80*/  WARPGROUP.ARRIVE ;  /* 0x00000000000079c5 */ /* 0x001fcc0000000000 */
[----:B------:R-:W-:Y:S04]  /*2a90*/  HGMMA.64x32x16.F32 R104, gdesc[UR12].tnspA, RZ, !UPT ;  /* 0x206000000c6879f0 */ /* 0x000fe8000c7008ff */
[----:B------:R-:W-:Y:S01]  /*2aa0*/  HGMMA.64x32x16.F32 R104, gdesc[UR8].tnspA, R104 ;  /* 0x20600000086879f0 */ /* 0x000fe20008700868 */
[----:B------:R-:W-:-:S03]  /*2ab0*/  UMOV UR30, UR14 ;  /* 0x0000000e001e7c82 */ /* 0x000fc60008000000 */
[----:B------:R-:W-:Y:S01]  /*2ac0*/  HGMMA.64x32x16.F32 R104, gdesc[UR24].tnspA, R104 ;  /* 0x20600000186879f0 */ /* 0x000fe20008700868 */
[----:B------:R-:W-:-:S03]  /*2ad0*/  UMOV UR31, UR15 ;  /* 0x0000000f001f7c82 */ /* 0x000fc60008000000 */
[----:B------:R-:W-:Y:S04]  /*2ae0*/  HGMMA.64x32x16.F32 R104, gdesc[UR20].tnspA, R104 ;  /* 0x20600000146879f0 */ /* 0x000fe80008700868 */
[----:B------:R-:W-:Y:S01]  /*2af0*/  HGMMA.64x32x16.F32 R88, gdesc[UR28].tnspA, RZ, !UPT ;  /* 0x206000001c5879f0 */ /* 0x000fe2000c7008ff */
[----:B------:R-:W-:Y:S01]  /*2b00*/  UMOV UR34, UR10 ;  /* 0x0000000a00227c82 */ /* 0x000fe20008000000 */
[----:B------:R-:W-:Y:S02]  /*2b10*/  UMOV UR35, UR11 ;  /* 0x0000000b00237c82 */ /* 0x000fe40008000000 */
[----:B------:R-:W-:Y:S01]  /*2b20*/  HGMMA.64x32x16.F32 R88, gdesc[UR32].tnspA, R88 ;  /* 0x20600000205879f0 */ /* 0x000fe20008700858 */
[----:B------:R-:W-:Y:S01]  /*2b30*/  UMOV UR38, UR26 ;  /* 0x0000001a00267c82 */ /* 0x000fe20008000000 */
[----:B------:R-:W-:-:S02]  /*2b40*/  UMOV UR39, UR27 ;  /* 0x0000001b00277c82 */ /* 0x000fc40008000000 */
[----:B------:R-:W-:Y:S01]  /*2b50*/  HGMMA.64x32x16.F32 R88, gdesc[UR36].tnspA, R88 ;  /* 0x20600000245879f0 */ /* 0x000fe20008700858 */
[----:B------:R-:W-:Y:S01]  /*2b60*/  UMOV UR42, UR22 ;  /* 0x00000016002a7c82 */ /* 0x000fe20008000000 */
[----:B------:R-:W-:Y:S02]  /*2b70*/  UMOV UR43, UR23 ;  /* 0x00000017002b7c82 */ /* 0x000fe40008000000 */
[----:B------:R-:W-:Y:S01]  /*2b80*/  HGMMA.64x32x16.F32 R88, gdesc[UR40].tnspA, R88, gsb0 ;  /* 0x20600000285879f0 */ /* 0x000fe20008000858 */
[----:B-1----:R-:W-:-:S04]  /*2b90*/  IMAD.WIDE R194, R181, 0x2, R130 ;  /* 0x00000002b5c27825 */ /* 0x002fc800078e0282 */
[C---:B--2---:R-:W-:Y:S01]  /*2ba0*/  IMAD.WIDE R184, R181.reuse, 0x2, R128 ;  /* 0x00000002b5b87825 */ /* 0x044fe200078e0280 */
[----:B------:R0:W2:Y:S03]  /*2bb0*/  LDG.E.U16 R4, desc[UR44][R194.64] ;  /* 0x0000002cc2047981 */ /* 0x0000a6000c1e1500 */
[C---:B------:R-:W-:Y:S02]  /*2bc0*/  IMAD.WIDE R186, R181.reuse, 0x2, R126 ;  /* 0x00000002b5ba7825 */ /* 0x040fe400078e027e */
[----:B------:R1:W4:Y:S02]  /*2bd0*/  LDG.E.U16 R184, desc[UR44][R184.64] ;  /* 0x0000002cb8b87981 */ /* 0x000324000c1e1500 */
[C---:B------:R-:W-:Y:S02]  /*2be0*/  IMAD.WIDE R202, R181.reuse, 0x2, R22 ;  /* 0x00000002b5ca7825 */ /* 0x040fe400078e0216 */
[----:B------:R5:W2:Y:S04]  /*2bf0*/  LDG.E.U16 R186, desc[UR44][R186.64] ;  /* 0x0000002cbaba7981 */ /* 0x000aa8000c1e1500 */
[----:B------:R5:W2:Y:S01]  /*2c00*/  LDG.E.U16 R194, desc[UR44][R202.64] ;  /* 0x0000002ccac27981 */ /* 0x000aa2000c1e1500 */
[----:B---3--:R-:W-:-:S06]  /*2c10*/  IMAD.WIDE R188, R181, 0x2, R124 ;  /* 0x00000002b5bc7825 */ /* 0x008fcc00078e027c */
[----:B------:R3:W2:Y:S01]  /*2c20*/  LDG.E.U16 R188, desc[UR44][R188.64] ;  /* 0x0000002cbcbc7981 */ /* 0x0006a2000c1e1500 */
[----:B------:R-:W-:Y:S02]  /*2c30*/  WARPGROUP.DEPBAR.LE gsb0, 0x0 ;  /* 0x00008000000079c5 */ /* 0x000fe40000010000 */
[----:B------:R-:W-:Y:S01]  /*2c40*/  FMUL R198, R104, UR46 ;  /* 0x0000002e68c67c20 */ /* 0x000fe20008400000 */
[----:B------:R-:W-:Y:S01]  /*2c50*/  FMUL R199, R105, UR46 ;  /* 0x0000002e69c77c20 */ /* 0x000fe20008400000 */
[----:B0-----:R-:W-:Y:S01]  /*2c60*/  FMUL R195, R108, UR46 ;  /* 0x0000002e6cc37c20 */ /* 0x001fe20008400000 */
[----:B-1----:R-:W-:-:S03]  /*2c70*/  FMUL R185, R109, UR46 ;  /* 0x0000002e6db97c20 */ /* 0x002fc60008400000 */
[----:B------:R-:W-:Y:S01]  /*2c80*/  FMNMX R198, R198, R199, !PT ;  /* 0x000000c7c6c67209 */ /* 0x000fe20007800000 */
[----:B-----5:R-:W-:-:S03]  /*2c90*/  FMUL R187, R112, UR46 ;  /* 0x0000002e70bb7c20 */ /* 0x020fc60008400000 */
[----:B------:R-:W-:-:S04]  /*2ca0*/  FMNMX R206, R195, R198, !PT ;  /* 0x000000c6c3ce7209 */ /* 0x000fc80007800000 */
[----:B------:R-:W-:Y:S01]  /*2cb0*/  FMNMX R206, R185, R206, !PT ;  /* 0x000000ceb9ce7209 */ /* 0x000fe20007800000 */
[----:B------:R-:W-:-:S03]  /*2cc0*/  FMUL R185, R113, UR46 ;  /* 0x0000002e71b97c20 */ /* 0x000fc60008400000 */
[----:B------:R-:W-:Y:S01]  /*2cd0*/  FMNMX R202, R187, R206, !PT ;  /* 0x000000cebbca7209 */ /* 0x000fe20007800000 */
[----:B------:R-:W-:-:S03]  /*2ce0*/  FMUL R187, R116, UR46 ;  /* 0x0000002e74bb7c20 */ /* 0x000fc60008400000 */
[----:B------:R-:W-:Y:S01]  /*2cf0*/  FMNMX R202, R185, R202, !PT ;  /* 0x000000cab9ca7209 */ /* 0x000fe20007800000 */
[----:B------:R-:W-:-:S03]  /*2d00*/  FMUL R185, R117, UR46 ;  /* 0x0000002e75b97c20 */ /* 0x000fc60008400000 */
[----:B------:R-:W-:-:S04]  /*2d10*/  FMNMX R202, R187, R202, !PT ;  /* 0x000000cabbca7209 */ /* 0x000fc80007800000 */
[----:B---3--:R-:W-:-:S05]  /*2d20*/  FMNMX R189, R185, R202, !PT ;  /* 0x000000cab9bd7209 */ /* 0x008fca0007800000 */
[----:B------:R-:W0:Y:S01]  /*2d30*/  SHFL.BFLY PT, R202, R189, 0x2, 0x1f ;  /* 0x0c401f00bdca7f89 */ /* 0x000e2200000e0000 */
[----:B------:R-:W-:-:S04]  /*2d40*/  IMAD.WIDE R190, R181, 0x2, R122 ;  /* 0x00000002b5be7825 */ /* 0x000fc800078e027a */
[----:B------:R-:W-:Y:S02]  /*2d50*/  FMUL R185, R106, UR46 ;  /* 0x0000002e6ab97c20 */ /* 0x000fe40008400000 */
[----:B------:R0:W3:Y:S01]  /*2d60*/  LDG.E.U16 R190, desc[UR44][R190.64] ;  /* 0x0000002cbebe7981 */ /* 0x0000e2000c1e1500 */
[----:B------:R-:W-:Y:S01]  /*2d70*/  FMUL R187, R110, UR46 ;  /* 0x0000002e6ebb7c20 */ /* 0x000fe20008400000 */
[----:B0-----:R-:W-:Y:S01]  /*2d80*/  FMNMX R191, R189, R202, !PT ;  /* 0x000000cabdbf7209 */ /* 0x001fe20007800000 */
[----:B------:R-:W-:-:S04]  /*2d90*/  FMUL R202, R107, UR46 ;  /* 0x0000002e6bca7c20 */ /* 0x000fc80008400000 */
[----:B------:R-:W0:Y:S01]  /*2da0*/  SHFL.BFLY PT, R208, R191, 0x1, 0x1f ;  /* 0x0c201f00bfd07f89 */ /* 0x000e2200000e0000 */
[----:B------:R-:W-:Y:S01]  /*2db0*/  FMNMX R202, R185, R202, !PT ;  /* 0x000000cab9ca7209 */ /* 0x000fe20007800000 */
[----:B------:R-:W-:-:S03]  /*2dc0*/  FMUL R185, R111, UR46 ;  /* 0x0000002e6fb97c20 */ /* 0x000fc60008400000 */
[----:B------:R-:W-:Y:S01]  /*2dd0*/  FMNMX R202, R187, R202, !PT ;  /* 0x000000cabbca7209 */ /* 0x000fe20007800000 */
[----:B------:R-:W-:-:S03]  /*2de0*/  FMUL R187, R114, UR46 ;  /* 0x0000002e72bb7c20 */ /* 0x000fc60008400000 */
[----:B------:R-:W-:Y:S01]  /*2df0*/  FMNMX R202, R185, R202, !PT ;  /* 0x000000cab9ca7209 */ /* 0x000fe20007800000 */
[----:B------:R-:W-:-:S03]  /*2e00*/  FMUL R185, R115, UR46 ;  /* 0x0000002e73b97c20 */ /* 0x000fc60008400000 */
[----:B------:R-:W-:Y:S01]  /*2e10*/  FMNMX R202, R187, R202, !PT ;  /* 0x000000cabbca7209 */ /* 0x000fe20007800000 */
[----:B------:R-:W-:-:S03]  /*2e20*/  FMUL R187, R118, UR46 ;  /* 0x0000002e76bb7c20 */ /* 0x000fc60008400000 */
[----:B------:R-:W-:Y:S01]  /*2e30*/  FMNMX R202, R185, R202, !PT ;  /* 0x000000cab9ca7209 */ /* 0x000fe20007800000 */
[----:B------:R-:W-:-:S04]  /*2e40*/  IMAD.WIDE R192, R181, 0x2, R132 ;  /* 0x00000002b5c07825 */ /* 0x000fc800078e0284 */
[----:B------:R-:W-:Y:S01]  /*2e50*/  FMUL R185, R119, UR46 ;  /* 0x0000002e77b97c20 */ /* 0x000fe20008400000 */
[----:B------:R-:W-:Y:S01]  /*2e60*/  FMNMX R202, R187, R202, !PT ;  /* 0x000000cabbca7209 */ /* 0x000fe20007800000 */
[----:B------:R-:W-:Y:S01]  /*2e70*/  IMAD.WIDE R196, R181, 0x2, R20 ;  /* 0x00000002b5c47825 */ /* 0x000fe200078e0214 */
[----:B------:R1:W5:Y:S01]  /*2e80*/  LDG.E.U16 R2, desc[UR44][R192.64] ;  /* 0x0000002cc0027981 */ /* 0x000362000c1e1500 */
[----:B0-----:R-:W-:Y:S02]  /*2e90*/  FMNMX R208, R191, R208, !PT ;  /* 0x000000d0bfd07209 */ /* 0x001fe40007800000 */
[----:B------:R-:W-:Y:S01]  /*2ea0*/  FMNMX R189, R185, R202, !PT ;  /* 0x000000cab9bd7209 */ /* 0x000fe20007800000 */
[C---:B------:R-:W-:Y:S01]  /*2eb0*/  IMAD.WIDE R198, R181.reuse, 0x2, R16 ;  /* 0x00000002b5c67825 */ /* 0x040fe200078e0210 */
[----:B------:R-:W-:Y:S01]  /*2ec0*/  FMNMX R202, R208, R183, !PT ;  /* 0x000000b7d0ca7209 */ /* 0x000fe20007800000 */
[----:B------:R-:W3:Y:S02]  /*2ed0*/  LDG.E.U16 R196, desc[UR44][R196.64] ;  /* 0x0000002cc4c47981 */ /* 0x000ee4000c1e1500 */
[----:B------:R-:W-:-:S02]  /*2ee0*/  IMAD.WIDE R200, R181, 0x2, R12 ;  /* 0x00000002b5c87825 */ /* 0x000fc400078e020c */
[----:B------:R-:W3:Y:S02]  /*2ef0*/  LDG.E.U16 R198, desc[UR44][R198.64] ;  /* 0x0000002cc6c67981 */ /* 0x000ee4000c1e1500 */
[C---:B-1----:R-:W-:Y:S02]  /*2f00*/  IMAD.WIDE R192, R181.reuse, 0x2, R120 ;  /* 0x00000002b5c07825 */ /* 0x042fe400078e0278 */
[----:B------:R-:W3:Y:S02]  /*2f10*/  LDG.E.U16 R200, desc[UR44][R200.64] ;  /* 0x0000002cc8c87981 */ /* 0x000ee4000c1e1500 */
[C---:B------:R-:W-:Y:S02]  /*2f20*/  IMAD.WIDE R204, R181.reuse, 0x2, R8 ;  /* 0x00000002b5cc7825 */ /* 0x040fe400078e0208 */
[----:B------:R0:W3:Y:S02]  /*2f30*/  LDG.E.U16 R192, desc[UR44][R192.64] ;  /* 0x0000002cc0c07981 */ /* 0x0000e4000c1e1500 */
[----:B------:R-:W-:-:S02]  /*2f40*/  IMAD.WIDE R206, R181, 0x2, R18 ;  /* 0x00000002b5ce7825 */ /* 0x000fc400078e0212 */
[----:B------:R-:W3:Y:S02]  /*2f50*/  LDG.E.U16 R204, desc[UR44][R204.64] ;  /* 0x0000002ccccc7981 */ /* 0x000ee4000c1e1500 */
[C---:B------:R-:W-:Y:S02]  /*2f60*/  IMAD.WIDE R210, R181.reuse, 0x2, R14 ;  /* 0x00000002b5d27825 */ /* 0x040fe400078e020e */
[----:B------:R-:W3:Y:S02]  /*2f70*/  LDG.E.U16 R206, desc[UR44][R206.64] ;  /* 0x0000002ccece7981 */ /* 0x000ee4000c1e1500 */
[C---:B------:R-:W-:Y:S02]  /*2f80*/  IMAD.WIDE R212, R181.reuse, 0x2, R10 ;  /* 0x00000002b5d47825 */ /* 0x040fe400078e020a */
[----:B------:R-:W3:Y:S02]  /*2f90*/  LDG.E.U16 R210, desc[UR44][R210.64] ;  /* 0x0000002cd2d27981 */ /* 0x000ee4000c1e1500 */
[----:B------:R-:W-:-:S02]  /*2fa0*/  IMAD.WIDE R208, R181, 0x2, R6 ;  /* 0x00000002b5d07825 */ /* 0x000fc400078e0206 */
[----:B------:R-:W3:Y:S04]  /*2fb0*/  LDG.E.U16 R212, desc[UR44][R212.64] ;  /* 0x0000002cd4d47981 */ /* 0x000ee8000c1e1500 */
[----:B------:R-:W3:Y:S04]  /*2fc0*/  LDG.E.U16 R208, desc[UR44][R208.64] ;  /* 0x0000002cd0d07981 */ /* 0x000ee8000c1e1500 */
[----:B------:R-:W1:Y:S01]  /*2fd0*/  SHFL.BFLY PT, R216, R189, 0x2, 0x1f ;  /* 0x0c401f00bdd87f89 */ /* 0x000e6200000e0000 */
[----:B------:R-:W-:Y:S01]  /*2fe0*/  FMUL R185, R88, UR46 ;  /* 0x0000002e58b97c20 */ /* 0x000fe20008400000 */
[----:B------:R-:W-:Y:S01]  /*2ff0*/  FMUL R214, R89, UR46 ;  /* 0x0000002e59d67c20 */ /* 0x000fe20008400000 */
[----:B------:R-:W-:Y:S01]  /*3000*/  FMUL R187, R92, UR46 ;  /* 0x0000002e5cbb7c20 */ /* 0x000fe20008400000 */
[----:B------:R-:W-:Y:S01]  /*3010*/  FFMA R117, R117, UR46, -R202 ;  /* 0x0000002e75757c23 */ /* 0x000fe200080008ca */
[----:B------:R-:W-:Y:S02]  /*3020*/  BAR.SYNC.DEFER_BLOCKING 0x0 ;  /* 0x0000000000007b1d */ /* 0x000fe40000010000 */
[----:B------:R-:W-:Y:S01]  /*3030*/  FMNMX R214, R185, R214, !PT ;  /* 0x000000d6b9d67209 */ /* 0x000fe20007800000 */
[----:B------:R-:W-:-:S03]  /*3040*/  FMUL R185, R93, UR46 ;  /* 0x0000002e5db97c20 */ /* 0x000fc60008400000 */
[----:B------:R-:W-:Y:S01]  /*3050*/  FMNMX R214, R187, R214, !PT ;  /* 0x000000d6bbd67209 */ /* 0x000fe20007800000 */
[----:B------:R-:W-:-:S03]  /*3060*/  FMUL R187, R96, UR46 ;  /* 0x0000002e60bb7c20 */ /* 0x000fc60008400000 */
[----:B------:R-:W-:Y:S02]  /*3070*/  FMNMX R214, R185, R214, !PT ;  /* 0x000000d6b9d67209 */ /* 0x000fe40007800000 */
[----:B-1----:R-:W-:-:S05]  /*3080*/  FMNMX R216, R189, R216, !PT ;  /* 0x000000d8bdd87209 */ /* 0x002fca0007800000 */
[----:B------:R-:W1:Y:S01]  /*3090*/  SHFL.BFLY PT, R189, R216, 0x1, 0x1f ;  /* 0x0c201f00d8bd7f89 */ /* 0x000e6200000e0000 */
[----:B------:R-:W-:Y:S01]  /*30a0*/  FMUL R185, R97, UR46 ;  /* 0x0000002e61b97c20 */ /* 0x000fe20008400000 */
[----:B------:R-:W-:Y:S01]  /*30b0*/  FMNMX R214, R187, R214, !PT ;  /* 0x000000d6bbd67209 */ /* 0x000fe20007800000 */
[----:B------:R-:W-:-:S03]  /*30c0*/  FMUL R187, R100, UR46 ;  /* 0x0000002e64bb7c20 */ /* 0x000fc60008400000 */
[----:B------:R-:W-:Y:S01]  /*30d0*/  FMNMX R214, R185, R214, !PT ;  /* 0x000000d6b9d67209 */ /* 0x000fe20007800000 */
[----:B------:R-:W-:-:S03]  /*30e0*/  FMUL R185, R101, UR46 ;  /* 0x0000002e65b97c20 */ /* 0x000fc60008400000 */
[----:B------:R-:W-:Y:S01]  /*30f0*/  FMNMX R214, R187, R214, !PT ;  /* 0x000000d6bbd67209 */ /* 0x000fe20007800000 */
[----:B0-----:R-:W-:-:S03]  /*3100*/  FMUL R193, R117, 1.4426950216293334961 ;  /* 0x3fb8aa3b75c17820 */ /* 0x001fc60000400000 */
[----:B------:R-:W-:Y:S02]  /*3110*/  FMNMX R191, R185, R214, !PT ;  /* 0x000000d6b9bf7209 */ /* 0x000fe40007800000 */
[----:B-1----:R-:W-:-:S03]  /*3120*/  FMNMX R117, R216, R189, !PT ;  /* 0x000000bdd8757209 */ /* 0x002fc60007800000 */
[----:B------:R-:W0:Y:S01]  /*3130*/  SHFL.BFLY PT, R216, R191, 0x2, 0x1f ;  /* 0x0c401f00bfd87f89 */ /* 0x000e2200000e0000 */
[----:B------:R-:W-:Y:S01]  /*3140*/  FMUL R187, R90, UR46 ;  /* 0x0000002e5abb7c20 */ /* 0x000fe20008400000 */
[----:B------:R-:W-:Y:S01]  /*3150*/  FMUL R214, R91, UR46 ;  /* 0x0000002e5bd67c20 */ /* 0x000fe20008400000 */
[----:B------:R-:W-:-:S04]  /*3160*/  FMUL R189, R94, UR46 ;  /* 0x0000002e5ebd7c20 */ /* 0x000fc80008400000 */
[----:B------:R-:W-:Y:S01]  /*3170*/  FMNMX R214, R187, R214, !PT ;  /* 0x000000d6bbd67209 */ /* 0x000fe20007800000 */
[----:B------:R-:W-:-:S03]  /*3180*/  FMUL R187, R95, UR46 ;  /* 0x0000002e5fbb7c20 */ /* 0x000fc60008400000 */
[----:B------:R-:W-:Y:S01]  /*3190*/  FMNMX R214, R189, R214, !PT ;  /* 0x000000d6bdd67209 */ /* 0x000fe20007800000 */
[----:B------:R-:W-:-:S03]  /*31a0*/  FMUL R189, R98, UR46 ;  /* 0x0000002e62bd7c20 */ /* 0x000fc60008400000 */
[----:B------:R-:W-:Y:S01]  /*31b0*/  FMNMX R214, R187, R214, !PT ;  /* 0x000000d6bbd67209 */ /* 0x000fe20007800000 */
[----:B------:R-:W-:-:S03]  /*31c0*/  FMUL R187, R99, UR46 ;  /* 0x0000002e63bb7c20 */ /* 0x000fc60008400000 */
[----:B------:R-:W-:Y:S02]  /*31d0*/  FMNMX R214, R189, R214, !PT ;  /* 0x000000d6bdd67209 */ /* 0x000fe40007800000 */
[----:B0-----:R-:W-:Y:S01]  /*31e0*/  FMNMX R216, R191, R216, !PT ;  /* 0x000000d8bfd87209 */ /* 0x001fe20007800000 */
[----:B------:R-:W-:Y:S01]  /*31f0*/  FMUL R189, R102, UR46 ;  /* 0x0000002e66bd7c20 */ /* 0x000fe20008400000 */
[----:B------:R-:W-:-:S03]  /*3200*/  FMNMX R214, R187, R214, !PT ;  /* 0x000000d6bbd67209 */ /* 0x000fc60007800000 */
[----:B------:R-:W0:Y:S01]  /*3210*/  SHFL.BFLY PT, R191, R216, 0x1, 0x1f ;  /* 0x0c201f00d8bf7f89 */ /* 0x000e2200000e0000 */
[----:B------:R-:W-:Y:S01]  /*3220*/  FMUL R187, R103, UR46 ;  /* 0x0000002e67bb7c20 */ /* 0x000fe20008400000 */
[----:B------:R-:W-:Y:S01]  /*3230*/  FMNMX R214, R189, R214, !PT ;  /* 0x000000d6bdd67209 */ /* 0x000fe20007800000 */
[----:B------:R-:W-:-:S03]  /*3240*/  FADD R185, -R202, R183 ;  /* 0x000000b7cab97221 */ /* 0x000fc60000000100 */
[----:B------:R-:W-:Y:S01]  /*3250*/  FMNMX R214, R187, R214, !PT ;  /* 0x000000d6bbd67209 */ /* 0x000fe20007800000 */
[----:B------:R1:W-:Y:S01]  /*3260*/  MUFU.EX2 R183, R193 ;  /* 0x000000c100b77308 */ /* 0x0003e20000000800 */
[----:B------:R-:W-:-:S03]  /*3270*/  FMNMX R117, R117, R182, !PT ;  /* 0x000000b675757209 */ /* 0x000fc60007800000 */
[----:B-1----:R-:W1:Y:S02]  /*3280*/  SHFL.BFLY PT, R193, R214, 0x2, 0x1f ;  /* 0x0c401f00d6c17f89 */ /* 0x002e6400000e0000 */
[----:B------:R-:W-:Y:S01]  /*3290*/  FFMA R187, R119, UR46, -R117 ;  /* 0x0000002e77bb7c23 */ /* 0x000fe20008000875 */
[----:B0-----:R-:W-:-:S04]  /*32a0*/  FMNMX R191, R216, R191, !PT ;  /* 0x000000bfd8bf7209 */ /* 0x001fc80007800000 */
[----:B------:R-:W-:-:S05]  /*32b0*/  FMNMX R119, R191, R180, !PT ;  /* 0x000000b4bf777209 */ /* 0x000fca0007800000 */
[--C-:B------:R-:W-:Y:S01]  /*32c0*/  FFMA R88, R88, UR46, -R119.reuse ;  /* 0x0000002e58587c23 */ /* 0x100fe20008000877 */
[----:B------:R-:W-:-:S03]  /*32d0*/  FFMA R89, R89, UR46, -R119 ;  /* 0x0000002e59597c23 */ /* 0x000fc60008000877 */
[----:B------:R-:W-:Y:S01]  /*32e0*/  FMUL R189, R88, 1.4426950216293334961 ;  /* 0x3fb8aa3b58bd7820 */ /* 0x000fe20000400000 */
[----:B-1----:R-:W-:Y:S01]  /*32f0*/  FMNMX R88, R214, R193, !PT ;  /* 0x000000c1d6587209 */ /* 0x002fe20007800000 */
[----:B------:R-:W-:-:S04]  /*3300*/  FMUL R214, R89, 1.4426950216293334961 ;  /* 0x3fb8aa3b59d67820 */ /* 0x000fc80000400000 */
[----:B------:R-:W0:Y:S04]  /*3310*/  SHFL.BFLY PT, R89, R88, 0x1, 0x1f ;  /* 0x0c201f0058597f89 */ /* 0x000e2800000e0000 */
[----:B----4-:R-:W-:Y:S04]  /*3320*/  STS.U16 [R173+UR17+0x4200], R184 ;  /* 0x004200b8ad007988 */ /* 0x010fe80008000411 */
[----:B--2---:R-:W-:Y:S01]  /*3330*/  STS.U16 [R173+UR17+0x4400], R188 ;  /* 0x004400bcad007988 */ /* 0x004fe20008000411 */
[----:B------:R-:W-:Y:S01]  /*3340*/  FADD R182, -R117, R182 ;  /* 0x000000b675b67221 */ /* 0x000fe20000000100 */
[--C-:B------:R-:W-:Y:S01]  /*3350*/  FFMA R104, R104, UR46, -R202.reuse ;  /* 0x0000002e68687c23 */ /* 0x100fe200080008ca */
[--C-:B------:R-:W-:Y:S01]  /*3360*/  FFMA R105, R105, UR46, -R202.reuse ;  /* 0x0000002e69697c23 */ /* 0x100fe200080008ca */
[--C-:B------:R-:W-:Y:S01]  /*3370*/  FFMA R108, R108, UR46, -R202.reuse ;  /* 0x0000002e6c6c7c23 */ /* 0x100fe200080008ca */
[--C-:B------:R-:W-:Y:S01]  /*3380*/  FFMA R109, R109, UR46, -R202.reuse ;  /* 0x0000002e6d6d7c23 */ /* 0x100fe200080008ca */
[----:B------:R-:W-:Y:S01]  /*3390*/  FFMA R112, R112, UR46, -R202 ;  /* 0x0000002e70707c23 */ /* 0x000fe200080008ca */
[----:B0-----:R-:W-:Y:S01]  /*33a0*/  FMNMX R220, R88, R89, !PT ;  /* 0x0000005958dc7209 */ /* 0x001fe20007800000 */
[----:B------:R-:W-:-:S03]  /*33b0*/  FADD R88, -R119, R180 ;  /* 0x000000b477587221 */ /* 0x000fc60000000100 */
[----:B------:R-:W-:Y:S01]  /*33c0*/  FMNMX R220, R220, R175, !PT ;  /* 0x000000afdcdc7209 */ /* 0x000fe20007800000 */
[----:B------:R-:W-:Y:S01]  /*33d0*/  FMUL R88, R88, 1.4426950216293334961 ;  /* 0x3fb8aa3b58587820 */ /* 0x000fe20000400000 */
[--C-:B------:R-:W-:Y:S01]  /*33e0*/  FFMA R113, R113, UR46, -R202.reuse ;  /* 0x0000002e71717c23 */ /* 0x100fe200080008ca */
[----:B------:R-:W-:Y:S01]  /*33f0*/  FFMA R116, R116, UR46, -R202 ;  /* 0x0000002e74747c23 */ /* 0x000fe200080008ca */
[--C-:B------:R-:W-:Y:S01]  /*3400*/  FFMA R106, R106, UR46, -R117.reuse ;  /* 0x0000002e6a6a7c23 */ /* 0x100fe20008000875 */
[----:B------:R0:W-:Y:S01]  /*3410*/  MUFU.EX2 R197, R88 ;  /* 0x0000005800c57308 */ /* 0x0001e20000000800 */
[--C-:B------:R-:W-:Y:S01]  /*3420*/  FFMA R107, R107, UR46, -R117.reuse ;  /* 0x0000002e6b6b7c23 */ /* 0x100fe20008000875 */
[--C-:B------:R-:W-:Y:S01]  /*3430*/  FFMA R110, R110, UR46, -R117.reuse ;  /* 0x0000002e6e6e7c23 */ /* 0x100fe20008000875 */
[--C-:B------:R-:W-:Y:S01]  /*3440*/  FFMA R111, R111, UR46, -R117.reuse ;  /* 0x0000002e6f6f7c23 */ /* 0x100fe20008000875 */
[--C-:B------:R-:W-:Y:S01]  /*3450*/  FFMA R114, R114, UR46, -R117.reuse ;  /* 0x0000002e72727c23 */ /* 0x100fe20008000875 */
[--C-:B------:R-:W-:Y:S01]  /*3460*/  FFMA R115, R115, UR46, -R117.reuse ;  /* 0x0000002e73737c23 */ /* 0x100fe20008000875 */
[----:B------:R-:W-:Y:S01]  /*3470*/  FFMA R118, R118, UR46, -R117 ;  /* 0x0000002e76767c23 */ /* 0x000fe20008000875 */
[----:B------:R-:W-:Y:S01]  /*3480*/  FMUL R185, R185, 1.4426950216293334961 ;  /* 0x3fb8aa3bb9b97820 */ /* 0x000fe20000400000 */
[----:B0-----:R-:W-:Y:S01]  /*3490*/  FADD R88, -R220, R175 ;  /* 0x000000afdc587221 */ /* 0x001fe20000000100 */
[----:B------:R-:W-:Y:S01]  /*34a0*/  FMUL R182, R182, 1.4426950216293334961 ;  /* 0x3fb8aa3bb6b67820 */ /* 0x000fe20000400000 */
[--C-:B------:R-:W-:Y:S01]  /*34b0*/  FFMA R92, R92, UR46, -R119.reuse ;  /* 0x0000002e5c5c7c23 */ /* 0x100fe20008000877 */
[--C-:B------:R-:W-:Y:S01]  /*34c0*/  FFMA R93, R93, UR46, -R119.reuse ;  /* 0x0000002e5d5d7c23 */ /* 0x100fe20008000877 */
[--C-:B------:R-:W-:Y:S01]  /*34d0*/  FFMA R96, R96, UR46, -R119.reuse ;  /* 0x0000002e60607c23 */ /* 0x100fe20008000877 */
[--C-:B------:R-:W-:Y:S01]  /*34e0*/  FFMA R97, R97, UR46, -R119.reuse ;  /* 0x0000002e61617c23 */ /* 0x100fe20008000877 */
[--C-:B------:R-:W-:Y:S01]  /*34f0*/  FFMA R100, R100, UR46, -R119.reuse ;  /* 0x0000002e64647c23 */ /* 0x100fe20008000877 */
[----:B------:R-:W-:Y:S01]  /*3500*/  FFMA R101, R101, UR46, -R119 ;  /* 0x0000002e65657c23 */ /* 0x000fe20008000877 */
[--C-:B------:R-:W-:Y:S01]  /*3510*/  FFMA R90, R90, UR46, -R220.reuse ;  /* 0x0000002e5a5a7c23 */ /* 0x100fe200080008dc */
[--C-:B------:R-:W-:Y:S01]  /*3520*/  FFMA R91, R91, UR46, -R220.reuse ;  /* 0x0000002e5b5b7c23 */ /* 0x100fe200080008dc */
[--C-:B------:R-:W-:Y:S01]  /*3530*/  FFMA R94, R94, UR46, -R220.reuse ;  /* 0x0000002e5e5e7c23 */ /* 0x100fe200080008dc */
[--C-:B------:R-:W-:Y:S01]  /*3540*/  FFMA R95, R95, UR46, -R220.reuse ;  /* 0x0000002e5f5f7c23 */ /* 0x100fe200080008dc */
[--C-:B------:R-:W-:Y:S01]  /*3550*/  FFMA R98, R98, UR46, -R220.reuse ;  /* 0x0000002e62627c23 */ /* 0x100fe200080008dc */
[--C-:B------:R-:W-:Y:S01]  /*3560*/  FFMA R99, R99, UR46, -R220.reuse ;  /* 0x0000002e63637c23 */ /* 0x100fe200080008dc */
[--C-:B------:R-:W-:Y:S01]  /*3570*/  FFMA R102, R102, UR46, -R220.reuse ;  /* 0x0000002e66667c23 */ /* 0x100fe200080008dc */
[----:B------:R-:W-:Y:S01]  /*3580*/  FFMA R103, R103, UR46, -R220 ;  /* 0x0000002e67677c23 */ /* 0x000fe200080008dc */
[----:B------:R-:W-:Y:S01]  /*3590*/  FMUL R104, R104, 1.4426950216293334961 ;  /* 0x3fb8aa3b68687820 */ /* 0x000fe20000400000 */
        /* <DEDUP_REMOVED lines=29> */
[----:B------:R-:W0:Y:S08]  /*3770*/  MUFU.EX2 R185, R185 ;  /* 0x000000b900b97308 */ /* 0x000e300000000800 */
[----:B------:R-:W1:Y:S01]  /*3780*/  MUFU.EX2 R182, R182 ;  /* 0x000000b600b67308 */ /* 0x000e620000000800 */
[----:B-----5:R2:W-:Y:S04]  /*3790*/  STS.U16 [R173+UR17+0x4000], R2 ;  /* 0x00400002ad007988 */ /* 0x0205e80008000411 */
[----:B---3--:R-:W-:Y:S04]  /*37a0*/  STS.U16 [R173+UR17+0x4800], R196 ;  /* 0x004800c4ad007988 */ /* 0x008fe80008000411 */
        /* <DEDUP_REMOVED lines=11> */
[----:B------:R-:W-:Y:S01]  /*3860*/  STS.U16 [R179+UR17+0x4f00], R208 ;  /* 0x004f00d0b3007988 */ /* 0x000fe20008000411 */
[----:B------:R3:W-:Y:S06]  /*3870*/  MEMBAR.ALL.CTA ;  /* 0x0000000000007992 */ /* 0x0007ec0000008000 */
[----:B---3--:R-:W3:Y:S01]  /*3880*/  FENCE.VIEW.ASYNC.S ;  /* 0x00000000000073c6 */ /* 0x008ee20000000000 */
[----:B------:R-:W4:Y:S08]  /*3890*/  MUFU.EX2 R175, R88 ;  /* 0x0000005800af7308 */ /* 0x000f300000000800 */
[----:B------:R-:W-:Y:S08]  /*38a0*/  MUFU.EX2 R104, R104 ;  /* 0x0000006800687308 */ /* 0x000ff00000000800 */
[----:B------:R-:W5:Y:S08]  /*38b0*/  MUFU.EX2 R105, R105 ;  /* 0x0000006900697308 */ /* 0x000f700000000800 */
[----:B------:R-:W-:Y:S08]  /*38c0*/  MUFU.EX2 R108, R108 ;  /* 0x0000006c006c7308 */ /* 0x000ff00000000800 */
[----:B------:R-:W3:Y:S08]  /*38d0*/  MUFU.EX2 R109, R109 ;  /* 0x0000006d006d7308 */ /* 0x000ef00000000800 */
[----:B------:R-:W-:Y:S08]  /*38e0*/  MUFU.EX2 R112, R112 ;  /* 0x0000007000707308 */ /* 0x000ff00000000800 */
[----:B------:R-:W3:Y:S08]  /*38f0*/  MUFU.EX2 R113, R113 ;  /* 0x0000007100717308 */ /* 0x000ef00000000800 */
[----:B------:R-:W3:Y:S08]  /*3900*/  MUFU.EX2 R116, R116 ;  /* 0x0000007400747308 */ /* 0x000ef00000000800 */
[----:B------:R-:W-:Y:S08]  /*3910*/  MUFU.EX2 R106, R106 ;  /* 0x0000006a006a7308 */ /* 0x000ff00000000800 */
        /* <DEDUP_REMOVED lines=15> */
[----:B------:R3:W-:Y:S08]  /*3a10*/  MUFU.EX2 R199, R90 ;  /* 0x0000005a00c77308 */ /* 0x0007f00000000800 */
[----:B------:R-:W3:Y:S08]  /*3a20*/  MUFU.EX2 R222, R91 ;  /* 0x0000005b00de7308 */ /* 0x000ef00000000800 */
[----:B------:R3:W-:Y:S08]  /*3a30*/  MUFU.EX2 R201, R94 ;  /* 0x0000005e00c97308 */ /* 0x0007f00000000800 */
[----:B------:R3:W3:Y:S08]  /*3a40*/  MUFU.EX2 R224, R95 ;  /* 0x0000005f00e07308 */ /* 0x0006f00000000800 */
[----:B------:R3:W-:Y:S08]  /*3a50*/  MUFU.EX2 R203, R98 ;  /* 0x0000006200cb7308 */ /* 0x0007f00000000800 */
[----:B------:R-:W3:Y:S08]  /*3a60*/  MUFU.EX2 R226, R99 ;  /* 0x0000006300e27308 */ /* 0x000ef00000000800 */
[----:B------:R3:W-:Y:S08]  /*3a70*/  MUFU.EX2 R205, R102 ;  /* 0x0000006600cd7308 */ /* 0x0007f00000000800 */
[----:B--2---:R-:W2:Y:S01]  /*3a80*/  MUFU.EX2 R2, R103 ;  /* 0x0000006700027308 */ /* 0x004ea20000000800 */
[-C--:B0-----:R-:W-:Y:S01]  /*3a90*/  FMUL R56, R56, R185.reuse ;  /* 0x000000b938387220 */ /* 0x081fe20000400000 */
[-C--:B------:R-:W-:Y:S01]  /*3aa0*/  FMUL R57, R57, R185.reuse ;  /* 0x000000b939397220 */ /* 0x080fe20000400000 */
        /* <DEDUP_REMOVED lines=12> */
[----:B------:R-:W-:Y:S01]  /*3b70*/  FMUL R84, R84, R185 ;  /* 0x000000b954547220 */ /* 0x000fe20000400000 */
[-C--:B-1----:R-:W-:Y:S01]  /*3b80*/  FMUL R58, R58, R182.reuse ;  /* 0x000000b63a3a7220 */ /* 0x082fe20000400000 */
        /* <DEDUP_REMOVED lines=29> */
[-C--:B----4-:R-:W-:Y:S01]  /*3d60*/  FMUL R26, R26, R175.reuse ;  /* 0x000000af1a1a7220 */ /* 0x090fe20000400000 */
        /* <DEDUP_REMOVED lines=14> */
[----:B------:R-:W-:Y:S01]  /*3e50*/  FMUL R85, R85, R185 ;  /* 0x000000b955557220 */ /* 0x000fe20000400000 */
[----:B------:R-:W-:Y:S01]  /*3e60*/  FMUL R87, R87, R182 ;  /* 0x000000b657577220 */ /* 0x000fe20000400000 */
[----:B------:R-:W-:Y:S01]  /*3e70*/  FMUL R53, R53, R197 ;  /* 0x000000c535357220 */ /* 0x000fe20000400000 */
[----:B------:R-:W-:Y:S01]  /*3e80*/  FMUL R55, R55, R175 ;  /* 0x000000af37377220 */ /* 0x000fe20000400000 */
[----:B-----5:R-:W-:-:S02]  /*3e90*/  F2FP.F16.F32.PACK_AB R88, R105, R104 ;  /* 0x000000686958723e */ /* 0x020fc400000000ff */
[----:B---3--:R-:W-:Y:S02]  /*3ea0*/  F2FP.F16.F32.PACK_AB R90, R109, R108 ;  /* 0x0000006c6d5a723e */ /* 0x008fe400000000ff */
[----:B------:R-:W-:Y:S02]  /*3eb0*/  F2FP.F16.F32.PACK_AB R92, R113, R112 ;  /* 0x00000070715c723e */ /* 0x000fe400000000ff */
[----:B------:R-:W-:Y:S02]  /*3ec0*/  F2FP.F16.F32.PACK_AB R94, R183, R116 ;  /* 0x00000074b75e723e */ /* 0x000fe400000000ff */
[----:B------:R-:W-:Y:S02]  /*3ed0*/  F2FP.F16.F32.PACK_AB R89, R107, R106 ;  /* 0x0000006a6b59723e */ /* 0x000fe400000000ff */
[----:B------:R-:W-:Y:S02]  /*3ee0*/  F2FP.F16.F32.PACK_AB R91, R111, R110 ;  /* 0x0000006e6f5b723e */ /* 0x000fe400000000ff */
[----:B------:R-:W-:-:S02]  /*3ef0*/  F2FP.F16.F32.PACK_AB R93, R115, R114 ;  /* 0x00000072735d723e */ /* 0x000fc400000000ff */
[----:B------:R-:W-:Y:S02]  /*3f00*/  F2FP.F16.F32.PACK_AB R95, R187, R118 ;  /* 0x00000076bb5f723e */ /* 0x000fe400000000ff */
[----:B------:R-:W-:Y:S02]  /*3f10*/  F2FP.F16.F32.PACK_AB R96, R214, R189 ;  /* 0x000000bdd660723e */ /* 0x000fe400000000ff */
[----:B------:R-:W-:Y:S02]  /*3f20*/  F2FP.F16.F32.PACK_AB R98, R216, R191 ;  /* 0x000000bfd862723e */ /* 0x000fe400000000ff */
[----:B------:R-:W-:Y:S02]  /*3f30*/  F2FP.F16.F32.PACK_AB R100, R218, R193 ;  /* 0x000000c1da64723e */ /* 0x000fe400000000ff */
[----:B------:R-:W-:Y:S02]  /*3f40*/  F2FP.F16.F32.PACK_AB R102, R180, R195 ;  /* 0x000000c3b466723e */ /* 0x000fe400000000ff */
[----:B------:R-:W-:-:S02]  /*3f50*/  F2FP.F16.F32.PACK_AB R97, R222, R199 ;  /* 0x000000c7de61723e */ /* 0x000fc400000000ff */
[----:B------:R-:W-:Y:S02]  /*3f60*/  F2FP.F16.F32.PACK_AB R99, R224, R201 ;  /* 0x000000c9e063723e */ /* 0x000fe400000000ff */
[----:B------:R-:W-:Y:S02]  /*3f70*/  F2FP.F16.F32.PACK_AB R101, R226, R203 ;  /* 0x000000cbe265723e */ /* 0x000fe400000000ff */
[----:B--2---:R-:W-:Y:S01]  /*3f80*/  F2FP.F16.F32.PACK_AB R103, R2, R205 ;  /* 0x000000cd0267723e */ /* 0x004fe200000000ff */
[----:B------:R-:W-:Y:S06]  /*3f90*/  BAR.SYNC.DEFER_BLOCKING 0x0 ;  /* 0x0000000000007b1d */ /* 0x000fec0000010000 */
[----:B------:R-:W-:-:S06]  /*3fa0*/  WARPGROUP.ARRIVE ;  /* 0x00000000000079c5 */ /* 0x000fcc0000000000 */
[----:B------:R-:W-:Y:S01]  /*3fb0*/  HGMMA.64x64x16.F32 R56, R88, gdesc[UR4], R56 ;  /* 0x00e0000458387df0 */ /* 0x000fe20008700838 */
[----:B------:R-:W-:Y:S01]  /*3fc0*/  FADD R105, R104, R105 ;  /* 0x0000006968697221 */ /* 0x000fe20000000000 */
        /* <DEDUP_REMOVED lines=9> */
[----:B------:R-:W-:Y:S04]  /*4060*/  HGMMA.64x64x16.F32 R56, R92, gdesc[UR16], R56 ;  /* 0x00e000105c387df0 */ /* 0x000fe80008700838 */
        /* <DEDUP_REMOVED lines=18> */
[----:B------:R-:W-:-:S02]  /*4190*/  FADD R205, R2, R205 ;  /* 0x000000cd02cd7221 */ /* 0x000fc40000000000 */
[----:B------:R-:W0:Y:S04]  /*41a0*/  SHFL.BFLY PT, R105, R116, 0x2, 0x1f ;  /* 0x0c401f0074697f89 */ /* 0x000e2800000e0000 */
[----:B------:R-:W1:Y:S04]  /*41b0*/  SHFL.BFLY PT, R107, R118, 0x2, 0x1f ;  /* 0x0c401f00766b7f89 */ /* 0x000e6800000e0000 */
[----:B------:R-:W2:Y:S04]  /*41c0*/  SHFL.BFLY PT, R2, R195, 0x2, 0x1f ;  /* 0x0c401f00c3027f89 */ /* 0x000ea800000e0000 */
[----:B------:R-:W3:Y:S01]  /*41d0*/  SHFL.BFLY PT, R4, R205, 0x2, 0x1f ;  /* 0x0c401f00cd047f89 */ /* 0x000ee200000e0000 */
[----:B------:R-:W-:Y:S01]  /*41e0*/  HGMMA.64x64x16.F32 R24, R100, gdesc[UR16], R24, gsb0 ;  /* 0x00e0001064187df0 */ /* 0x000fe20008000818 */
[----:B0-----:R-:W-:Y:S01]  /*41f0*/  FADD R105, R116, R105 ;  /* 0x0000006974697221 */ /* 0x001fe20000000000 */
[----:B-1----:R-:W-:Y:S01]  /*4200*/  FADD R107, R118, R107 ;  /* 0x0000006b766b7221 */ /* 0x002fe20000000000 */
[----:B--2---:R-:W-:Y:S01]  /*4210*/  FADD R104, R195, R2 ;  /* 0x00000002c3687221 */ /* 0x004fe20000000000 */
[----:B---3--:R-:W-:-:S02]  /*4220*/  FADD R106, R205, R4 ;  /* 0x00000004cd6a7221 */ /* 0x008fc40000000000 */
[----:B------:R-:W0:Y:S04]  /*4230*/  SHFL.BFLY PT, R2, R105, 0x1, 0x1f ;  /* 0x0c201f0069027f89 */ /* 0x000e2800000e0000 */
[----:B------:R-:W1:Y:S04]  /*4240*/  SHFL.BFLY PT, R4, R107, 0x1, 0x1f ;  /* 0x0c201f006b047f89 */ /* 0x000e6800000e0000 */
[----:B------:R-:W2:Y:S04]  /*4250*/  SHFL.BFLY PT, R109, R104, 0x1, 0x1f ;  /* 0x0c201f00686d7f89 */ /* 0x000ea800000e0000 */
[----:B------:R-:W3:Y:S01]  /*4260*/  SHFL.BFLY PT, R111, R106, 0x1, 0x1f ;  /* 0x0c201f006a6f7f89 */ /* 0x000ee200000e0000 */
[----:B------:R-:W-:-:S06]  /*4270*/  UIADD3 UR4, UR4, 0x20, URZ ;  /* 0x0000002004047890 */ /* 0x000fcc000fffe03f */
[----:B------:R-:W-:Y:S01]  /*4280*/  ISETP.LE.AND P0, PT, R167, UR4, PT ;  /* 0x00000004a7007c0c */ /* 0x000fe2000bf03270 */
[----:B0-----:R-:W-:Y:S01]  /*4290*/  FADD R108, R105, R2 ;  /* 0x00000002696c7221 */ /* 0x001fe20000000000 */
[----:B-1----:R-:W-:Y:S01]  /*42a0*/  FADD R113, R107, R4 ;  /* 0x000000046b717221 */ /* 0x002fe20000000000 */
[----:B--2---:R-:W-:Y:S01]  /*42b0*/  FADD R4, R104, R109 ;  /* 0x0000006d68047221 */ /* 0x004fe20000000000 */
[----:B---3--:R-:W-:Y:S02]  /*42c0*/  FADD R2, R106, R111 ;  /* 0x0000006f6a027221 */ /* 0x008fe40000000000 */
[----:B------:R-:W-:Y:S01]  /*42d0*/  FFMA R171, R182, R171, R113 ;  /* 0x000000abb6ab7223 */ /* 0x000fe20000000071 */
[----:B------:R-:W-:Y:S01]  /*42e0*/  FFMA R172, R197, R172, R4 ;  /* 0x000000acc5ac7223 */ /* 0x000fe20000000004 */
[----:B------:R-:W-:Y:S01]  /*42f0*/  FFMA R170, R185, R170, R108 ;  /* 0x000000aab9aa7223 */ /* 0x000fe2000000006c */
[----:B------:R-:W-:Y:S01]  /*4300*/  FFMA R174, R175, R174, R2 ;  /* 0x000000aeafae7223 */ /* 0x000fe20000000002 */
[----:B------:R-:W-:Y:S01]  /*4310*/  IMAD R177, R5, 0x20, R177 ;  /* 0x0000002005b17824 */ /* 0x000fe200078e02b1 */
[----:B------:R-:W-:Y:S01]  /*4320*/  LEA R181, R3, R181, 0x5 ;  /* 0x000000b503b57211 */ /* 0x000fe200078e28ff */
[----:B------:R-:W-:Y:S01]  /*4330*/  IMAD.MOV.U32 R105, RZ, RZ, R202 ;  /* 0x000000ffff697224 */ /* 0x000fe200078e00ca */
[----:B------:R-:W-:-:S02]  /*4340*/  MOV R2, R220 ;  /* 0x000000dc00027202 */ /* 0x000fc40000000f00 */
[----:B------:R-:W-:Y:S02]  /*4350*/  MOV R104, R119 ;  /* 0x0000007700687202 */ /* 0x000fe40000000f00 */
[----:B------:R-:W-:Y:S02]  /*4360*/  MOV R4, R117 ;  /* 0x0000007500047202 */ /* 0x000fe40000000f00 */
[----:B------:R-:W-:Y:S02]  /*4370*/  MOV R175, R220 ;  /* 0x000000dc00af7202 */ /* 0x000fe40000000f00 */
[----:B------:R-:W-:Y:S02]  /*4380*/  MOV R180, R119 ;  /* 0x0000007700b47202 */ /* 0x000fe40000000f00 */
[----:B------:R-:W-:Y:S02]  /*4390*/  MOV R182, R117 ;  /* 0x0000007500b67202 */ /* 0x000fe40000000f00 */
[----:B------:R-:W-:Y:S01]  /*43a0*/  MOV R183, R202 ;  /* 0x000000ca00b77202 */ /* 0x000fe20000000f00 */
[----:B------:R-:W-:-:S02]  /*43b0*/  WARPGROUP.DEPBAR.LE gsb0, 0x0 ;  /* 0x00008000000079c5 */ /* 0x000fc40000010000 */
[----:B------:R-:W-:Y:S05]  /*43c0*/  @!P0 BRA `(.L_x_1) ;  /* 0xffffffe000d88947 */ /* 0x000fea000383ffff */
.L_x_0:
[C---:B------:R-:W-:Y:S01]  /*43d0*/  IMAD.SHL.U32 R3, R166.reuse, 0x8, RZ ;  /* 0x00000008a6037824 */ /* 0x040fe200078e00ff */
[----:B------:R-:W-:Y:S01]  /*43e0*/  SHF.L.U32 R5, R166, 0x2, RZ ;  /* 0x00000002a6057819 */ /* 0x000fe200000006ff */
[----:B------:R-:W-:Y:S01]  /*43f0*/  FMUL R9, R50, 0.25 ;  /* 0x3e80000032097820 */ /* 0x000fe20000400000 */
[----:B------:R-:W-:Y:S01]  /*4400*/  SHF.R.U32.HI R7, RZ, 0x1, R166 ;  /* 0x00000001ff077819 */ /* 0x000fe200000116a6 */
[----:B------:R-:W-:Y:S01]  /*4410*/  FMUL R8, R51, 0.25 ;  /* 0x3e80000033087820 */ /* 0x000fe20000400000 */
[----:B------:R-:W-:Y:S01]  /*4420*/  LOP3.LUT R3, R3, 0x38, RZ, 0xc0, !PT ;  /* 0x0000003803037812 */ /* 0x000fe200078ec0ff */
[----:B------:R-:W-:Y:S01]  /*4430*/  FMUL R10, R47, 0.25 ;  /* 0x3e8000002f0a7820 */ /* 0x000fe20000400000 */
[----:B------:R-:W-:Y:S01]  /*4440*/  LOP3.LUT R6, R5, 0x1c0, RZ, 0xc0, !PT ;  /* 0x000001c005067812 */ /* 0x000fe200078ec0ff */
[----:B------:R-:W-:Y:S01]  /*4450*/  FMUL R11, R38, 0.25 ;  /* 0x3e800000260b7820 */ /* 0x000fe20000400000 */
[----:B------:R-:W-:Y:S01]  /*4460*/  FSETP.GT.AND P3, PT, |R174|, 8.50705917302346158658e+37, PT ;  /* 0x7e800000ae00780b */ /* 0x000fe20003f64200 */
[----:B------:R-:W-:Y:S01]  /*4470*/  BAR.SYNC.DEFER_BLOCKING 0x0 ;  /* 0x0000000000007b1d */ /* 0x000fe20000010000 */
[----:B------:R-:W-:-:S02]  /*4480*/  IADD3 R6, R6, UR17, R3 ;  /* 0x0000001106067c10 */ /* 0x000fc4000fffe003 */
[----:B------:R-:W-:Y:S01]  /*4490*/  LOP3.LUT R3, R7, 0x4, RZ, 0xc0, !PT ;  /* 0x0000000407037812 */ /* 0x000fe200078ec0ff */
[----:B------:R-:W-:Y:S01]  /*44a0*/  FMUL R7, R54, 0.25 ;  /* 0x3e80000036077820 */ /* 0x000fe20000400000 */
[----:B------:R-:W-:Y:S01]  /*44b0*/  FSEL R23, R9, R50, P3 ;  /* 0x0000003209177208 */ /* 0x000fe20001800000 */
[----:B------:R-:W-:Y:S01]  /*44c0*/  FMUL R9, R42, 0.25 ;  /* 0x3e8000002a097820 */ /* 0x000fe20000400000 */
[----:B------:R-:W-:Y:S01]  /*44d0*/  IADD3 R3, R3, R6, RZ ;  /* 0x0000000603037210 */ /* 0x000fe20007ffe0ff */
[----:B------:R-:W-:Y:S01]  /*44e0*/  FMUL R6, R55, 0.25 ;  /* 0x3e80000037067820 */ /* 0x000fe20000400000 */
[----:B------:R-:W-:Y:S01]  /*44f0*/  FSEL R21, R7, R54, P3 ;  /* 0x0000003607157208 */ /* 0x000fe20001800000 */
        /* <DEDUP_REMOVED lines=15> */
[----:B------:R-:W-:Y:S01]  /*45f0*/  FSETP.GT.AND P1, PT, |R172|, 8.50705917302346158658e+37, PT ;  /* 0x7e800000ac00780b */ /* 0x000fe20003f24200 */
[----:B------:R-:W-:Y:S01]  /*4600*/  ULDC.64 UR4, c[0x0][0x270] ;  /* 0x00009c0000047ab9 */ /* 0x000fe20000000a00 */
        /* <DEDUP_REMOVED lines=33> */
[----:B------:R-:W-:Y:S01]  /*4820*/  UIMAD UR4, UR16, UR4, URZ ;  /* 0x00000004100472a4 */ /* 0x000fe2000f8e023f */
        /* <DEDUP_REMOVED lines=24> */
[----:B------:R-:W-:-:S02]  /*49b0*/  FSETP.GT.AND P0, PT, |R170|, 8.50705917302346158658e+37, PT ;  /* 0x7e800000aa00780b */ /* 0x000fc40003f04200 */
        /* <DEDUP_REMOVED lines=35> */
[----:B------:R-:W-:Y:S01]  /*4bf0*/  FMUL R7, R171, 8388608 ;  /* 0x4b000000ab077820 */ /* 0x000fe20000400000 */
[----:B------:R-:W-:Y:S01]  /*4c00*/  FSEL R66, R8, R69, P0 ;  /* 0x0000004508427208 */ /* 0x000fe20000000000 */
[----:B------:R-:W-:Y:S01]  /*4c10*/  FMUL R8, R57, 0.25 ;  /* 0x3e80000039087820 */ /* 0x000fe20000400000 */
[----:B------:R-:W-:Y:S01]  /*4c20*/  FSEL R131, R11, R74, P2 ;  /* 0x0000004a0b837208 */ /* 0x000fe20001000000 */
[----:B------:R-:W-:Y:S01]  /*4c30*/  FMUL R11, R76, 0.25 ;  /* 0x3e8000004c0b7820 */ /* 0x000fe20000400000 */
[----:B------:R-:W-:-:S02]  /*4c40*/  FSETP.GEU.AND P6, PT, R171, 1.175494350822287508e-38, PT ;  /* 0x00800000ab00780b */ /* 0x000fc40003fce000 */
[----:B------:R-:W-:Y:S01]  /*4c50*/  FSEL R63, R10, R63, P2 ;  /* 0x0000003f0a3f7208 */ /* 0x000fe20001000000 */
[----:B------:R-:W-:Y:S01]  /*4c60*/  FMUL R10, R65, 0.25 ;  /* 0x3e800000410a7820 */ /* 0x000fe20000400000 */
[----:B------:R-:W-:Y:S01]  /*4c70*/  FSEL R86, R6, R61, P0 ;  /* 0x0000003d06567208 */ /* 0x000fe20000000000 */
[----:B------:R-:W-:Y:S01]  /*4c80*/  FMUL R6, R170, 8388608 ;  /* 0x4b000000aa067820 */ /* 0x000fe20000400000 */
[----:B------:R-:W-:Y:S01]  /*4c90*/  FSEL R88, R9, R60, P0 ;  /* 0x0000003c09587208 */ /* 0x000fe20000000000 */
[----:B------:R-:W-:Y:S01]  /*4ca0*/  FMUL R9, R172, 8388608 ;  /* 0x4b000000ac097820 */ /* 0x000fe20000400000 */
[----:B------:R-:W-:Y:S02]  /*4cb0*/  FSETP.GEU.AND P4, PT, R170, 1.175494350822287508e-38, PT ;  /* 0x00800000aa00780b */ /* 0x000fe40003f8e000 */
[----:B------:R-:W-:Y:S02]  /*4cc0*/  FSETP.GEU.AND P5, PT, R172, 1.175494350822287508e-38, PT ;  /* 0x00800000ac00780b */ /* 0x000fe40003fae000 */
[----:B------:R-:W-:-:S02]  /*4cd0*/  FSEL R61, R7, R171, !P6 ;  /* 0x000000ab073d7208 */ /* 0x000fc40007000000 */
[----:B------:R-:W-:Y:S02]  /*4ce0*/  FSEL R70, R8, R57, P0 ;  /* 0x0000003908467208 */ /* 0x000fe40000000000 */
[----:B------:R-:W-:Y:S01]  /*4cf0*/  FSEL R76, R11, R76, P0 ;  /* 0x0000004c0b4c7208 */ /* 0x000fe20000000000 */
[----:B------:R-:W-:Y:S01]  /*4d00*/  FMUL R11, R56, 0.25 ;  /* 0x3e800000380b7820 */ /* 0x000fe20000400000 */
[----:B------:R-:W-:Y:S02]  /*4d10*/  FSEL R8, RZ, -23, P6 ;  /* 0xc1b80000ff087808 */ /* 0x000fe40003000000 */
[----:B------:R-:W-:Y:S01]  /*4d20*/  FSEL R74, R10, R65, P0 ;  /* 0x000000410a4a7208 */ /* 0x000fe20000000000 */
[C---:B------:R-:W-:Y:S01]  /*4d30*/  FMUL R10, R174.reuse, 8388608 ;  /* 0x4b000000ae0a7820 */ /* 0x040fe20000400000 */
[----:B------:R-:W-:Y:S02]  /*4d40*/  FSETP.GEU.AND P6, PT, |R174|, 1.175494350822287508e-38, PT ;  /* 0x00800000ae00780b */ /* 0x000fe40003fce200 */
[----:B------:R-:W-:-:S02]  /*4d50*/  FSEL R57, R6, R170, !P4 ;  /* 0x000000aa06397208 */ /* 0x000fc40006000000 */
[----:B------:R-:W-:Y:S01]  /*4d60*/  FSEL R65, R9, R172, !P5 ;  /* 0x000000ac09417208 */ /* 0x000fe20006800000 */
[----:B------:R-:W-:Y:S01]  /*4d70*/  VIADD R9, R61, 0xc0cafb0d ;  /* 0xc0cafb0d3d097836 */ /* 0x000fe20000000000 */
[----:B------:R-:W-:Y:S02]  /*4d80*/  FSEL R6, RZ, -23, P4 ;  /* 0xc1b80000ff067808 */ /* 0x000fe40002000000 */
[----:B------:R-:W-:Y:S02]  /*4d90*/  FSETP.GEU.AND P4, PT, R174, 1.175494350822287508e-38, PT ;  /* 0x00800000ae00780b */ /* 0x000fe40003f8e000 */
[----:B------:R-:W-:Y:S02]  /*4da0*/  FSEL R82, R11, R56, P0 ;  /* 0x000000380b527208 */ /* 0x000fe40000000000 */
[----:B------:R-:W-:Y:S01]  /*4db0*/  IADD3 R11, R65, -0x3f3504f3, RZ ;  /* 0xc0cafb0d410b7810 */ /* 0x000fe20007ffe0ff */
[----:B------:R-:W-:Y:S01]  /*4dc0*/  @!P6 FMUL R23, R23, 16777216 ;  /* 0x4b8000001717e820 */ /* 0x000fe20000400000 */
[----:B------:R-:W-:Y:S01]  /*4dd0*/  FSEL R94, R10, R174, !P4 ;  /* 0x000000ae0a5e7208 */ /* 0x000fe20006000000 */
[----:B------:R-:W-:Y:S01]  /*4de0*/  @P3 FMUL R174, R174, 0.25 ;  /* 0x3e800000aeae3820 */ /* 0x000fe20000400000 */
[----:B------:R-:W-:Y:S01]  /*4df0*/  LOP3.LUT R12, R9, 0xff800000, RZ, 0xc0, !PT ;  /* 0xff800000090c7812 */ /* 0x000fe200078ec0ff */
[----:B------:R-:W-:Y:S01]  /*4e00*/  @!P6 FMUL R55, R55, 16777216 ;  /* 0x4b8000003737e820 */ /* 0x000fe20000400000 */
[----:B------:R-:W-:Y:S01]  /*4e10*/  LOP3.LUT R14, R11, 0xff800000, RZ, 0xc0, !PT ;  /* 0xff8000000b0e7812 */ /* 0x000fe200078ec0ff */
[----:B------:R-:W-:Y:S01]  /*4e20*/  @!P6 FMUL R174, R174, 16777216 ;  /* 0x4b800000aeaee820 */ /* 0x000fe20000400000 */
[----:B------:R-:W-:Y:S01]  /*4e30*/  IADD3 R13, R94, -0x3f3504f3, RZ ;  /* 0xc0cafb0d5e0d7810 */ /* 0x000fe20007ffe0ff */
[----:B------:R-:W-:Y:S01]  /*4e40*/  @!P6 FMUL R21, R21, 16777216 ;  /* 0x4b8000001515e820 */ /* 0x000fe20000400000 */
[----:B------:R-:W-:Y:S01]  /*4e50*/  I2FP.F32.S32 R11, R12 ;  /* 0x0000000c000b7245 */ /* 0x000fe20000201400 */
[----:B------:R-:W-:Y:S01]  /*4e60*/  @!P6 FMUL R51, R51, 16777216 ;  /* 0x4b8000003333e820 */ /* 0x000fe20000400000 */
[----:B------:R-:W-:Y:S01]  /*4e70*/  LOP3.LUT R17, R13, 0xff800000, RZ, 0xc0, !PT ;  /* 0xff8000000d117812 */ /* 0x000fe200078ec0ff */
[----:B------:R-:W-:Y:S01]  /*4e80*/  @!P6 FMUL R47, R47, 16777216 ;  /* 0x4b8000002f2fe820 */ /* 0x000fe20000400000 */
[C---:B------:R-:W-:Y:S01]  /*4e90*/  FSETP.GEU.AND P3, PT, |R172|.reuse, 1.175494350822287508e-38, PT ;  /* 0x00800000ac00780b */ /* 0x040fe20003f6e200 */
[----:B------:R-:W-:Y:S01]  /*4ea0*/  FFMA.FTZ R13, R11, 1.1920928955078125e-07, R8 ;  /* 0x340000000b0d7823 */ /* 0x000fe20000010008 */
[----:B------:R-:W-:Y:S01]  /*4eb0*/  @P1 FMUL R172, R172, 0.25 ;  /* 0x3e800000acac1820 */ /* 0x000fe20000400000 */
[----:B------:R-:W0:Y:S01]  /*4ec0*/  MUFU.RCP R8, R174 ;  /* 0x000000ae00087308 */ /* 0x000e220000001000 */
[----:B------:R-:W-:Y:S01]  /*4ed0*/  FSEL R16, RZ, -23, P4 ;  /* 0xc1b80000ff107808 */ /* 0x000fe20002000000 */
[----:B------:R-:W-:Y:S01]  /*4ee0*/  @!P6 FMUL R89, R89, 16777216 ;  /* 0x4b8000005959e820 */ /* 0x000fe20000400000 */
[----:B------:R-:W-:Y:S01]  /*4ef0*/  I2FP.F32.S32 R19, R17 ;  /* 0x0000001100137245 */ /* 0x000fe20000201400 */
[----:B------:R-:W-:Y:S01]  /*4f00*/  @!P6 FMUL R43, R43, 16777216 ;  /* 0x4b8000002b2be820 */ /* 0x000fe20000400000 */
        /* <DEDUP_REMOVED lines=10> */
[----:B------:R-:W-:Y:S01]  /*4fb0*/  FFMA.FTZ R16, R19, 1.1920928955078125e-07, R16 ;  /* 0x3400000013107823 */ /* 0x000fe20000010010 */
[C---:B------:R-:W-:Y:S01]  /*4fc0*/  FSETP.GEU.AND P1, PT, |R171|.reuse, 1.175494350822287508e-38, PT ;  /* 0x00800000ab00780b */ /* 0x040fe20003f2e200 */
[C---:B0-----:R-:W-:Y:S01]  /*4fd0*/  FMUL R29, R8.reuse, R23 ;  /* 0x00000017081d7220 */ /* 0x041fe20000400000 */
[C---:B------:R-:W-:Y:S01]  /*4fe0*/  FMUL R32, R8.reuse, R55 ;  /* 0x0000003708207220 */ /* 0x040fe20000400000 */
        /* <DEDUP_REMOVED lines=13> */
[----:B------:R-:W-:Y:S01]  /*50c0*/  FMUL R36, R8, R119 ;  /* 0x0000007708247220 */ /* 0x000fe20000400000 */
[----:B------:R-:W-:Y:S01]  /*50d0*/  @P2 FMUL R171, R171, 0.25 ;  /* 0x3e800000abab2820 */ /* 0x000fe20000400000 */
[----:B------:R-:W0:Y:S01]  /*50e0*/  MUFU.RCP R8, R172 ;  /* 0x000000ac00087308 */ /* 0x000e220000001000 */
[C---:B------:R-:W-:Y:S01]  /*50f0*/  FSETP.GEU.AND P2, PT, |R170|.reuse, 1.175494350822287508e-38, PT ;  /* 0x00800000aa00780b */ /* 0x040fe20003f4e200 */
[----:B------:R-:W-:Y:S01]  /*5100*/  @P0 FMUL R170, R170, 0.25 ;  /* 0x3e800000aaaa0820 */ /* 0x000fe20000400000 */
        /* <DEDUP_REMOVED lines=37> */
[----:B------:R-:W-:Y:S01]  /*5360*/  MUFU.RCP R21, R170 ;  /* 0x000000aa00157308 */ /* 0x000fe20000001000 */
[----:B------:R-:W-:Y:S01]  /*5370*/  IADD3 R7, R57, -0x3f3504f3, RZ ;  /* 0xc0cafb0d39077810 */ /* 0x000fe20007ffe0ff */
[----:B------:R-:W-:Y:S01]  /*5380*/  @!P1 FMUL R59, R59, 16777216 ;  /* 0x4b8000003b3b9820 */ /* 0x000fe20000400000 */
[----:B------:R-:W-:Y:S01]  /*5390*/  @!P1 FMUL R139, R139, 16777216 ;  /* 0x4b8000008b8b9820 */ /* 0x000fe20000400000 */
[----:B------:R-:W-:Y:S01]  /*53a0*/  @!P2 FMUL R70, R70, 16777216 ;  /* 0x4b8000004646a820 */ /* 0x000fe20000400000 */
[----:B------:R-:W-:Y:S01]  /*53b0*/  LOP3.LUT R7, R7, 0xff800000, RZ, 0xc0, !PT ;  /* 0xff80000007077812 */ /* 0x000fe200078ec0ff */
[----:B------:R-:W-:Y:S01]  /*53c0*/  @!P2 FMUL R82, R82, 16777216 ;  /* 0x4b8000005252a820 */ /* 0x000fe20000400000 */
[----:B------:R-:W-:Y:S01]  /*53d0*/  LOP3.LUT R168, R168, 0xf0, RZ, 0xc0, !PT ;  /* 0x000000f0a8a87812 */ /* 0x000fe200078ec0ff */
[----:B------:R-:W0:Y:S01]  /*53e0*/  MUFU.RCP R8, R171 ;  /* 0x000000ab00087308 */ /* 0x000e220000001000 */
[----:B------:R-:W-:Y:S01]  /*53f0*/  I2FP.F32.S32 R9, R7 ;  /* 0x0000000700097245 */ /* 0x000fe20000201400 */
[----:B------:R-:W-:Y:S01]  /*5400*/  @!P1 FMUL R87, R87, 16777216 ;  /* 0x4b80000057579820 */ /* 0x000fe20000400000 */
[----:B------:R-:W-:Y:S01]  /*5410*/  LOP3.LUT R169, R169, 0x400, RZ, 0xc0, !PT ;  /* 0x00000400a9a97812 */ /* 0x000fe200078ec0ff */
[----:B------:R-:W-:Y:S01]  /*5420*/  @!P1 FMUL R125, R125, 16777216 ;  /* 0x4b8000007d7d9820 */ /* 0x000fe20000400000 */
[----:B------:R-:W-:Y:S01]  /*5430*/  @!P1 FMUL R83, R83, 16777216 ;  /* 0x4b80000053539820 */ /* 0x000fe20000400000 */
[----:B------:R-:W-:Y:S01]  /*5440*/  FFMA.FTZ R6, R9, 1.1920928955078125e-07, R6 ;  /* 0x3400000009067823 */ /* 0x000fe20000010006 */
        /* <DEDUP_REMOVED lines=11> */
[C---:B0-----:R-:W-:Y:S01]  /*5500*/  FMUL R9, R8.reuse, R59 ;  /* 0x0000003b08097220 */ /* 0x041fe20000400000 */
[C---:B------:R-:W-:Y:S01]  /*5510*/  FMUL R31, R21.reuse, R70 ;  /* 0x00000046151f7220 */ /* 0x040fe20000400000 */
[----:B------:R-:W-:Y:S01]  /*5520*/  FMUL R92, R21, R82 ;  /* 0x00000052155c7220 */ /* 0x000fe20000400000 */
[----:B------:R-:W-:Y:S01]  /*5530*/  FMUL R90, R8, R139 ;  /* 0x0000008b085a7220 */ /* 0x000fe20000400000 */
[----:B------:R-:W-:Y:S01]  /*5540*/  IADD3 R168, R169, UR17, R168 ;  /* 0x00000011a9a87c10 */ /* 0x000fe2000fffe0a8 */
[----:B------:R-:W-:Y:S01]  /*5550*/  IMAD.IADD R12, R61, 0x1, -R12 ;  /* 0x000000013d0c7824 */ /* 0x000fe200078e0a0c */
[----:B------:R-:W-:Y:S01]  /*5560*/  LOP3.LUT R5, R166, 0x60, RZ, 0xc0, !PT ;  /* 0x00000060a6057812 */ /* 0x000fe200078ec0ff */
[C---:B------:R-:W-:Y:S01]  /*5570*/  FMUL R87, R8.reuse, R87 ;  /* 0x0000005708577220 */ /* 0x040fe20000400000 */
[----:B------:R-:W-:Y:S01]  /*5580*/  IADD3 R7, R57, -R7, RZ ;  /* 0x8000000739077210 */ /* 0x000fe20007ffe0ff */
[----:B------:R-:W-:Y:S01]  /*5590*/  FMUL R50, R8, R125 ;  /* 0x0000007d08327220 */ /* 0x000fe20000400000 */
[----:B------:R-:W-:Y:S01]  /*55a0*/  IADD3 R17, R94, -R17, RZ ;  /* 0x800000115e117210 */ /* 0x000fe20007ffe0ff */
        /* <DEDUP_REMOVED lines=12> */
[----:B------:R-:W-:Y:S01]  /*5670*/  LEA R5, R5, R168, 0x3 ;  /* 0x000000a805057211 */ /* 0x000fe200078e18ff */
[----:B------:R-:W-:Y:S01]  /*5680*/  FADD R7, R7, -1 ;  /* 0xbf80000007077421 */ /* 0x000fe20000000000 */
[----:B------:R-:W-:Y:S01]  /*5690*/  F2FP.F16.F32.PACK_AB R8, R31, R92 ;  /* 0x0000005c1f08723e */ /* 0x000fe200000000ff */
[----:B------:R-:W-:Y:S01]  /*56a0*/  FADD R12, R12, -1 ;  /* 0xbf8000000c0c7421 */ /* 0x000fe20000000000 */
[----:B------:R-:W-:Y:S01]  /*56b0*/  F2FP.F16.F32.PACK_AB R9, R9, R90 ;  /* 0x0000005a0909723e */ /* 0x000fe200000000ff */
[----:B------:R-:W-:Y:S01]  /*56c0*/  FADD R17, R17, -1 ;  /* 0xbf80000011117421 */ /* 0x000fe20000000000 */
[----:B------:R-:W-:Y:S01]  /*56d0*/  F2FP.F16.F32.PACK_AB R10, R10, R123 ;  /* 0x0000007b0a0a723e */ /* 0x000fe200000000ff */
[----:B------:R-:W-:Y:S01]  /*56e0*/  @!P2 FMUL R38, R38, 16777216 ;  /* 0x4b8000002626a820 */ /* 0x000fe20000400000 */
[----:B------:R-:W-:Y:S01]  /*56f0*/  F2FP.F16.F32.PACK_AB R11, R11, R36 ;  /* 0x000000240b0b723e */ /* 0x000fe200000000ff */
[----:B------:R-:W-:Y:S01]  /*5700*/  @!P2 FMUL R84, R84, 16777216 ;  /* 0x4b8000005454a820 */ /* 0x000fe20000400000 */
[----:B------:R-:W-:Y:S01]  /*5710*/  MOV R36, 0x3dc6b27f ;  /* 0x3dc6b27f00247802 */ /* 0x000fe20000000f00 */
[----:B------:R-:W-:Y:S01]  /*5720*/  FMUL R39, R21, R38 ;  /* 0x0000002615277220 */ /* 0x000fe20000400000 */
[----:B------:R-:W-:Y:S01]  /*5730*/  IADD3 R14, R65, -R14, RZ ;  /* 0x8000000e410e7210 */ /* 0x000fe20007ffe0ff */
[----:B------:R0:W-:Y:S01]  /*5740*/  STSM.16.M88.4 [R5], R8 ;  /* 0x0000000805007844 */ /* 0x0001e20000000200 */
[----:B------:R-:W-:Y:S01]  /*5750*/  ISETP.GE.U32.AND P0, PT, R57, 0x7f800000, PT ;  /* 0x7f8000003900780c */ /* 0x000fe20003f06070 */
[----:B------:R-:W-:Y:S01]  /*5760*/  @!P2 FMUL R54, R54, 16777216 ;  /* 0x4b8000003636a820 */ /* 0x000fe20000400000 */
[----:B------:R-:W-:Y:S01]  /*5770*/  ISETP.GE.U32.AND P1, PT, R61, 0x7f800000, PT ;  /* 0x7f8000003d00780c */ /* 0x000fe20003f26070 */
[----:B------:R-:W-:Y:S01]  /*5780*/  FADD R14, R14, -1 ;  /* 0xbf8000000e0e7421 */ /* 0x000fe20000000000 */
[----:B------:R-:W-:Y:S01]  /*5790*/  ISETP.GE.U32.AND P4, PT, R94, 0x7f800000, PT ;  /* 0x7f8000005e00780c */ /* 0x000fe20003f86070 */
[----:B------:R-:W-:Y:S01]  /*57a0*/  @!P2 FMUL R80, R80, 16777216 ;  /* 0x4b8000005050a820 */ /* 0x000fe20000400000 */
[----:B------:R-:W-:Y:S01]  /*57b0*/  LOP3.LUT R38, R166, 0x7f, RZ, 0xc0, !PT ;  /* 0x0000007fa6267812 */ /* 0x000fe200078ec0ff */
[----:B------:R-:W-:Y:S01]  /*57c0*/  @!P2 FMUL R58, R58, 16777216 ;  /* 0x4b8000003a3aa820 */ /* 0x000fe20000400000 */
[----:B------:R-:W-:Y:S01]  /*57d0*/  @!P2 FMUL R76, R76, 16777216 ;  /* 0x4b8000004c4ca820 */ /* 0x000fe20000400000 */
[----:B------:R-:W-:Y:S01]  /*57e0*/  @!P2 FMUL R62, R62, 16777216 ;  /* 0x4b8000003e3ea820 */ /* 0x000fe20000400000 */
[----:B------:R-:W-:Y:S01]  /*57f0*/  LEA R38, R38, UR17, 0x4 ;  /* 0x0000001126267c11 */ /* 0x000fe2000f8e20ff */
[----:B------:R-:W-:Y:S01]  /*5800*/  @!P2 FMUL R72, R72, 16777216 ;  /* 0x4b8000004848a820 */ /* 0x000fe20000400000 */
[----:B------:R-:W-:Y:S01]  /*5810*/  @!P2 FMUL R66, R66, 16777216 ;  /* 0x4b8000004242a820 */ /* 0x000fe20000400000 */
[----:B------:R-:W-:Y:S01]  /*5820*/  @!P2 FMUL R68, R68, 16777216 ;  /* 0x4b8000004444a820 */ /* 0x000fe20000400000 */
[----:B------:R-:W-:Y:S01]  /*5830*/  @!P2 FMUL R74, R74, 16777216 ;  /* 0x4b8000004a4aa820 */ /* 0x000fe20000400000 */
[-C--:B0-----:R-:W-:Y:S01]  /*5840*/  FFMA.FTZ R8, R7, R36.reuse, -0.16845393180847167969 ;  /* 0xbe2c7f3007087423 */ /* 0x081fe20000010024 */
[-C--:B------:R-:W-:Y:S01]  /*5850*/  FFMA.FTZ R9, R12, R36.reuse, -0.16845393180847167969 ;  /* 0xbe2c7f300c097423 */ /* 0x080fe20000010024 */
[-C--:B------:R-:W-:Y:S01]  /*5860*/  FFMA.FTZ R10, R17, R36.reuse, -0.16845393180847167969 ;  /* 0xbe2c7f30110a7423 */ /* 0x080fe20000010024 */
[----:B------:R-:W-:Y:S01]  /*5870*/  FFMA.FTZ R11, R14, R36, -0.16845393180847167969 ;  /* 0xbe2c7f300e0b7423 */ /* 0x000fe20000010024 */
[----:B------:R-:W-:Y:S01]  /*5880*/  FFMA.FTZ R8, R7, R8, 0.1716887056827545166 ;  /* 0x3e2fcf2a07087423 */ /* 0x000fe20000010008 */
[----:B------:R-:W-:Y:S01]  /*5890*/  FFMA.FTZ R9, R12, R9, 0.1716887056827545166 ;  /* 0x3e2fcf2a0c097423 */ /* 0x000fe20000010009 */
[----:B------:R-:W-:Y:S01]  /*58a0*/  FFMA.FTZ R10, R17, R10, 0.1716887056827545166 ;  /* 0x3e2fcf2a110a7423 */ /* 0x000fe2000001000a */
[----:B------:R-:W-:Y:S01]  /*58b0*/  FFMA.FTZ R11, R14, R11, 0.1716887056827545166 ;  /* 0x3e2fcf2a0e0b7423 */ /* 0x000fe2000001000b */
[----:B------:R-:W-:Y:S01]  /*58c0*/  FFMA.FTZ R8, R7, R8, -0.17900948226451873779 ;  /* 0xbe374e4307087423 */ /* 0x000fe20000010008 */
[----:B------:R-:W-:Y:S01]  /*58d0*/  FFMA.FTZ R9, R12, R9, -0.17900948226451873779 ;  /* 0xbe374e430c097423 */ /* 0x000fe20000010009 */
[----:B------:R-:W-:Y:S01]  /*58e0*/  FFMA.FTZ R10, R17, R10, -0.17900948226451873779 ;  /* 0xbe374e43110a7423 */ /* 0x000fe2000001000a */
[----:B------:R-:W-:Y:S01]  /*58f0*/  FFMA.FTZ R11, R14, R11, -0.17900948226451873779 ;  /* 0xbe374e430e0b7423 */ /* 0x000fe2000001000b */
[----:B------:R-:W-:Y:S01]  /*5900*/  FFMA.FTZ R8, R7, R8, 0.20512372255325317383 ;  /* 0x3e520bf407087423 */ /* 0x000fe20000010008 */
[----:B------:R-:W-:Y:S01]  /*5910*/  FFMA.FTZ R9, R12, R9, 0.20512372255325317383 ;  /* 0x3e520bf40c097423 */ /* 0x000fe20000010009 */
[----:B------:R-:W-:Y:S01]  /*5920*/  FFMA.FTZ R10, R17, R10, 0.20512372255325317383 ;  /* 0x3e520bf4110a7423 */ /* 0x000fe2000001000a */
[----:B------:R-:W-:Y:S01]  /*5930*/  FFMA.FTZ R11, R14, R11, 0.20512372255325317383 ;  /* 0x3e520bf40e0b7423 */ /* 0x000fe2000001000b */
[----:B------:R-:W-:Y:S01]  /*5940*/  FFMA.FTZ R8, R7, R8, -0.24046532809734344482 ;  /* 0xbe763c8b07087423 */ /* 0x000fe20000010008 */
[----:B------:R-:W-:Y:S01]  /*5950*/  FFMA.FTZ R9, R12, R9, -0.24046532809734344482 ;  /* 0xbe763c8b0c097423 */ /* 0x000fe20000010009 */
[----:B------:R-:W-:Y:S01]  /*5960*/  FFMA.FTZ R10, R17, R10, -0.24046532809734344482 ;  /* 0xbe763c8b110a7423 */ /* 0x000fe2000001000a */
[----:B------:R-:W-:Y:S01]  /*5970*/  FFMA.FTZ R11, R14, R11, -0.24046532809734344482 ;  /* 0xbe763c8b0e0b7423 */ /* 0x000fe2000001000b */
[----:B------:R-:W-:Y:S01]  /*5980*/  FFMA.FTZ R8, R7, R8, 0.28857114911079406738 ;  /* 0x3e93bf9907087423 */ /* 0x000fe20000010008 */
[----:B------:R-:W-:Y:S01]  /*5990*/  FFMA.FTZ R9, R12, R9, 0.28857114911079406738 ;  /* 0x3e93bf990c097423 */ /* 0x000fe20000010009 */
[----:B------:R-:W-:Y:S01]  /*59a0*/  FFMA.FTZ R10, R17, R10, 0.28857114911079406738 ;  /* 0x3e93bf99110a7423 */ /* 0x000fe2000001000a */
[----:B------:R-:W-:Y:S01]  /*59b0*/  FFMA.FTZ R11, R14, R11, 0.28857114911079406738 ;  /* 0x3e93bf990e0b7423 */ /* 0x000fe2000001000b */
[----:B------:R-:W-:Y:S01]  /*59c0*/  FFMA.FTZ R8, R7, R8, -0.36067417263984680176 ;  /* 0xbeb8aa4907087423 */ /* 0x000fe20000010008 */
[----:B------:R-:W-:Y:S01]  /*59d0*/  FFMA.FTZ R9, R12, R9, -0.36067417263984680176 ;  /* 0xbeb8aa490c097423 */ /* 0x000fe20000010009 */
[----:B------:R-:W-:Y:S01]  /*59e0*/  FFMA.FTZ R10, R17, R10, -0.36067417263984680176 ;  /* 0xbeb8aa49110a7423 */ /* 0x000fe2000001000a */
[----:B------:R-:W-:Y:S01]  /*59f0*/  FFMA.FTZ R11, R14, R11, -0.36067417263984680176 ;  /* 0xbeb8aa490e0b7423 */ /* 0x000fe2000001000b */
[----:B------:R-:W-:Y:S01]  /*5a00*/  FFMA.FTZ R8, R7, R8, 0.48089820146560668945 ;  /* 0x3ef6384a07087423 */ /* 0x000fe20000010008 */
[----:B------:R-:W-:Y:S01]  /*5a10*/  FFMA.FTZ R9, R12, R9, 0.48089820146560668945 ;  /* 0x3ef6384a0c097423 */ /* 0x000fe20000010009 */
[----:B------:R-:W-:Y:S01]  /*5a20*/  FFMA.FTZ R10, R17, R10, 0.48089820146560668945 ;  /* 0x3ef6384a110a7423 */ /* 0x000fe2000001000a */
[----:B------:R-:W-:Y:S01]  /*5a30*/  FFMA.FTZ R11, R14, R11, 0.48089820146560668945 ;  /* 0x3ef6384a0e0b7423 */ /* 0x000fe2000001000b */
[----:B------:R-:W-:Y:S01]  /*5a40*/  FFMA.FTZ R8, R7, R8, -0.72134751081466674805 ;  /* 0xbf38aa3b07087423 */ /* 0x000fe20000010008 */
[----:B------:R-:W-:Y:S01]  /*5a50*/  FFMA.FTZ R9, R12, R9, -0.72134751081466674805 ;  /* 0xbf38aa3b0c097423 */ /* 0x000fe20000010009 */
[----:B------:R-:W-:Y:S01]  /*5a60*/  FFMA.FTZ R10, R17, R10, -0.72134751081466674805 ;  /* 0xbf38aa3b110a7423 */ /* 0x000fe2000001000a */
[----:B------:R-:W-:Y:S01]  /*5a70*/  FFMA.FTZ R11, R14, R11, -0.72134751081466674805 ;  /* 0xbf38aa3b0e0b7423 */ /* 0x000fe2000001000b */
[----:B------:R-:W-:Y:S01]  /*5a80*/  FMUL R8, R7, R8 ;  /* 0x0000000807087220 */ /* 0x000fe20000400000 */
[----:B------:R-:W-:Y:S01]  /*5a90*/  FMUL R9, R12, R9 ;  /* 0x000000090c097220 */ /* 0x000fe20000400000 */
[----:B------:R-:W-:Y:S01]  /*5aa0*/  FMUL R10, R17, R10 ;  /* 0x0000000a110a7220 */ /* 0x000fe20000400000 */
[----:B------:R-:W-:Y:S01]  /*5ab0*/  FMUL R11, R14, R11 ;  /* 0x0000000b0e0b7220 */ /* 0x000fe20000400000 */
[----:B------:R-:W-:Y:S01]  /*5ac0*/  FMUL R8, R7, R8 ;  /* 0x0000000807087220 */ /* 0x000fe20000400000 */
[----:B------:R-:W-:Y:S01]  /*5ad0*/  FMUL R9, R12, R9 ;  /* 0x000000090c097220 */ /* 0x000fe20000400000 */
[----:B------:R-:W-:Y:S01]  /*5ae0*/  FMUL R10, R17, R10 ;  /* 0x0000000a110a7220 */ /* 0x000fe20000400000 */
[----:B------:R-:W-:Y:S01]  /*5af0*/  FMUL R11, R14, R11 ;  /* 0x0000000b0e0b7220 */ /* 0x000fe20000400000 */
[----:B------:R-:W-:Y:S01]  /*5b00*/  FFMA.FTZ R7, R7, 1.4426950216293334961, R8 ;  /* 0x3fb8aa3b07077823 */ /* 0x000fe20000010008 */
[----:B------:R-:W-:Y:S01]  /*5b10*/  FFMA.FTZ R12, R12, 1.4426950216293334961, R9 ;  /* 0x3fb8aa3b0c0c7823 */ /* 0x000fe20000010009 */
[----:B------:R-:W-:Y:S01]  /*5b20*/  FFMA.FTZ R17, R17, 1.4426950216293334961, R10 ;  /* 0x3fb8aa3b11117823 */ /* 0x000fe2000001000a */
[----:B------:R-:W-:Y:S01]  /*5b30*/  @P0 MOV R8, 0x7f800000 ;  /* 0x7f80000000080802 */ /* 0x000fe20000000f00 */
[----:B------:R-:W-:Y:S01]  /*5b40*/  FADD R6, R6, R7 ;  /* 0x0000000706067221 */ /* 0x000fe20000000000 */
[----:B------:R-:W-:Y:S01]  /*5b50*/  @P1 MOV R10, 0x7f800000 ;  /* 0x7f800000000a1802 */ /* 0x000fe20000000f00 */
[----:B------:R-:W-:Y:S01]  /*5b60*/  FADD R7, R13, R12 ;  /* 0x0000000c0d077221 */ /* 0x000fe20000000000 */
[----:B------:R-:W-:Y:S01]  /*5b70*/  @P4 MOV R9, 0x7f800000 ;  /* 0x7f80000000094802 */ /* 0x000fe20000000f00 */
[----:B------:R-:W-:Y:S01]  /*5b80*/  FADD R37, R16, R17 ;  /* 0x0000001110257221 */ /* 0x000fe20000000000 */
[----:B------:R-:W-:Y:S01]  /*5b90*/  FFMA.FTZ R14, R14, 1.4426950216293334961, R11 ;  /* 0x3fb8aa3b0e0e7823 */ /* 0x000fe2000001000b */
[----:B------:R-:W-:Y:S01]  /*5ba0*/  @P0 FFMA.FTZ R6, R57, R8, +INF ;  /* 0x7f80000039060423 */ /* 0x000fe20000010008 */
[----:B------:R-:W-:Y:S01]  /*5bb0*/  @P1 FFMA.FTZ R7, R61, R10, +INF ;  /* 0x7f8000003d071423 */ /* 0x000fe2000001000a */
[----:B------:R-:W-:Y:S01]  /*5bc0*/  @P4 FFMA.FTZ R37, R94, R9, +INF ;  /* 0x7f8000005e254423 */ /* 0x000fe20000010009 */
[----:B------:R-:W-:Y:S01]  /*5bd0*/  BAR.SYNC.DEFER_BLOCKING 0x0 ;  /* 0x0000000000007b1d */ /* 0x000fe20000010000 */
[----:B------:R-:W-:Y:S01]  /*5be0*/  @!P2 FMUL R78, R78, 16777216 ;  /* 0x4b8000004e4ea820 */ /* 0x000fe20000400000 */
[----:B------:R-:W-:Y:S01]  /*5bf0*/  @!P2 FMUL R86, R86, 16777216 ;  /* 0x4b8000005656a820 */ /* 0x000fe20000400000 */
[----:B------:R-:W-:Y:S01]  /*5c00*/  @!P2 FMUL R88, R88, 16777216 ;  /* 0x4b8000005858a820 */ /* 0x000fe20000400000 */
        /* <DEDUP_REMOVED lines=13> */
[----:B------:R-:W-:Y:S01]  /*5ce0*/  F2FP.F16.F32.PACK_AB R17, R63, R82 ;  /* 0x000000523f11723e */ /* 0x000fe200000000ff */
[----:B------:R-:W-:Y:S01]  /*5cf0*/  FADD R36, R15, R14 ;  /* 0x0000000e0f247221 */ /* 0x000fe20000000000 */
[----:B------:R-:W-:Y:S01]  /*5d00*/  F2FP.F16.F32.PACK_AB R18, R18, R115 ;  /* 0x000000731212723e */ /* 0x000fe200000000ff */
[----:B------:R-:W0:Y:S01]  /*5d10*/  LDC.64 R72, c[0x0][0x228] ;  /* 0x00008a00ff487b82 */ /* 0x000e220000000a00 */
[----:B------:R-:W-:-:S02]  /*5d20*/  F2FP.F16.F32.PACK_AB R16, R86, R21 ;  /* 0x000000155610723e */ /* 0x000fc400000000ff */
[----:B------:R-:W-:Y:S01]  /*5d30*/  F2FP.F16.F32.PACK_AB R19, R19, R20 ;  /* 0x000000141313723e */ /* 0x000fe200000000ff */
[----:B------:R-:W1:Y:S01]  /*5d40*/  LDS.128 R8, [R38] ;  /* 0x0000000026087984 */ /* 0x000e620000000c00 */
[----:B------:R-:W-:Y:S02]  /*5d50*/  ISETP.GE.U32.AND P5, PT, R65, 0x7f800000, PT ;  /* 0x7f8000004100780c */ /* 0x000fe40003fa6070 */
[----:B------:R-:W-:Y:S01]  /*5d60*/  F2FP.F16.F32.PACK_AB R20, R74, R55 ;  /* 0x000000374a14723e */ /* 0x000fe200000000ff */
[----:B------:R-:W-:Y:S01]  /*5d70*/  BAR.SYNC.DEFER_BLOCKING 0x0 ;  /* 0x0000000000007b1d */ /* 0x000fe20000010000 */
[----:B------:R-:W-:Y:S02]  /*5d80*/  F2FP.F16.F32.PACK_AB R21, R67, R70 ;  /* 0x000000464315723e */ /* 0x000fe400000000ff */
[----:B------:R-:W-:Y:S02]  /*5d90*/  F2FP.F16.F32.PACK_AB R22, R22, R107 ;  /* 0x0000006b1616723e */ /* 0x000fe400000000ff */
[----:B------:R-:W-:-:S03]  /*5da0*/  F2FP.F16.F32.PACK_AB R23, R23, R48 ;  /* 0x000000301717723e */ /* 0x000fc600000000ff */
[----:B------:R-:W2:Y:S01]  /*5db0*/  LDC R169, c[0x0][0x278] ;  /* 0x00009e00ffa97b82 */ /* 0x000ea20000000800 */
[----:B------:R-:W-:Y:S02]  /*5dc0*/  F2FP.F16.F32.PACK_AB R69, R71, R64 ;  /* 0x000000404745723e */ /* 0x000fe400000000ff */
[----:B------:R-:W-:Y:S01]  /*5dd0*/  F2FP.F16.F32.PACK_AB R68, R66, R53 ;  /* 0x000000354244723e */ /* 0x000fe200000000ff */
[----:B------:R-:W-:Y:S01]  /*5de0*/  @P5 IMAD.MOV.U32 R12, RZ, RZ, 0x7f800000 ;  /* 0x7f800000ff0c5424 */ /* 0x000fe200078e00ff */
[----:B------:R-:W-:Y:S02]  /*5df0*/  F2FP.F16.F32.PACK_AB R70, R27, R46 ;  /* 0x0000002e1b46723e */ /* 0x000fe400000000ff */
[----:B------:R-:W-:Y:S01]  /*5e00*/  F2FP.F16.F32.PACK_AB R71, R93, R44 ;  /* 0x0000002c5d47723e */ /* 0x000fe200000000ff */
[C---:B------:R-:W-:Y:S01]  /*5e10*/  @P5 FFMA.FTZ R36, R65.reuse, R12, +INF ;  /* 0x7f80000041245423 */ /* 0x040fe2000001000c */
[----:B------:R-:W-:Y:S02]  /*5e20*/  FSETP.NEU.AND P1, PT, R65, RZ, PT ;  /* 0x000000ff4100720b */ /* 0x000fe40003f2d000 */
[----:B------:R-:W-:-:S02]  /*5e30*/  F2FP.F16.F32.PACK_AB R64, R62, R51 ;  /* 0x000000333e40723e */ /* 0x000fc400000000ff */
[----:B------:R-:W-:Y:S02]  /*5e40*/  F2FP.F16.F32.PACK_AB R65, R75, R60 ;  /* 0x0000003c4b41723e */ /* 0x000fe400000000ff */
[----:B------:R-:W-:Y:S01]  /*5e50*/  F2FP.F16.F32.PACK_AB R66, R41, R42 ;  /* 0x0000002a2942723e */ /* 0x000fe200000000ff */
[----:B------:R-:W-:Y:S01]  /*5e60*/  IMAD R41, R0, UR5, RZ ;  /* 0x0000000500297c24 */ /* 0x000fe2000f8e02ff */
[----:B------:R-:W-:Y:S01]  /*5e70*/  F2FP.F16.F32.PACK_AB R67, R43, R40 ;  /* 0x000000282b43723e */ /* 0x000fe200000000ff */
[----:B------:R-:W-:Y:S01]  /*5e80*/  STSM.16.M88.4 [R5], R16 ;  /* 0x0000001005007844 */ /* 0x000fe20000000200 */
[----:B------:R-:W-:Y:S01]  /*5e90*/  F2FP.F16.F32.PACK_AB R62, R45, R26 ;  /* 0x0000001a2d3e723e */ /* 0x000fe200000000ff */
[----:B------:R-:W-:Y:S01]  /*5ea0*/  USHF.L.U32 UR5, UR4, 0x1, URZ ;  /* 0x0000000104057899 */ /* 0x000fe2000800063f */
[----:B------:R-:W-:Y:S01]  /*5eb0*/  F2FP.F16.F32.PACK_AB R63, R24, R25 ;  /* 0x00000019183f723e */ /* 0x000fe200000000ff */
[----:B------:R-:W-:Y:S01]  /*5ec0*/  BAR.SYNC.DEFER_BLOCKING 0x0 ;  /* 0x0000000000007b1d */ /* 0x000fe20000010000 */
[----:B------:R-:W-:Y:S01]  /*5ed0*/  FSETP.NEU.AND P2, PT, R61, RZ, PT ;  /* 0x000000ff3d00720b */ /* 0x000fe20003f4d000 */
[----:B------:R-:W-:Y:S01]  /*5ee0*/  IMAD.HI R42, R41, 0x2, RZ ;  /* 0x00000002292a7827 */ /* 0x000fe200078e02ff */
[----:B------:R-:W-:-:S02]  /*5ef0*/  F2FP.F16.F32.PACK_AB R60, R58, R47 ;  /* 0x0000002f3a3c723e */ /* 0x000fc400000000ff */
[----:B------:R-:W-:Y:S01]  /*5f00*/  F2FP.F16.F32.PACK_AB R61, R79, R56 ;  /* 0x000000384f3d723e */ /* 0x000fe200000000ff */
[C---:B--2---:R-:W-:Y:S01]  /*5f10*/  IMAD R53, R169.reuse, 0x6, RZ ;  /* 0x00000006a9357824 */ /* 0x044fe200078e02ff */
[----:B------:R-:W-:Y:S01]  /*5f20*/  F2FP.F16.F32.PACK_AB R44, R54, R31 ;  /* 0x0000001f362c723e */ /* 0x000fe200000000ff */
[----:B------:R-:W-:Y:S01]  /*5f30*/  IMAD R51, R169, 0x5, RZ ;  /* 0x00000005a9337824 */ /* 0x000fe200078e02ff */
[----:B------:R-:W-:Y:S01]  /*5f40*/  F2FP.F16.F32.PACK_AB R46, R49, R30 ;  /* 0x0000001e312e723e */ /* 0x000fe200000000ff */
[C---:B------:R-:W-:Y:S01]  /*5f50*/  IMAD R77, R169.reuse, 0x12, RZ ;  /* 0x00000012a94d7824 */ /* 0x040fe200078e02ff */
[----:B------:R-:W-:Y:S01]  /*5f60*/  F2FP.F16.F32.PACK_AB R47, R28, R29 ;  /* 0x0000001d1c2f723e */ /* 0x000fe200000000ff */
[----:B------:R-:W-:Y:S01]  /*5f70*/  IMAD R55, R169, 0x7, RZ ;  /* 0x00000007a9377824 */ /* 0x000fe200078e02ff */
[----:B------:R-:W-:Y:S01]  /*5f80*/  F2FP.F16.F32.PACK_AB R45, R83, R52 ;  /* 0x00000034532d723e */ /* 0x000fe200000000ff */
[----:B------:R-:W-:Y:S01]  /*5f90*/  IMAD R59, R169, 0x9, RZ ;  /* 0x00000009a93b7824 */ /* 0x000fe200078e02ff */
[----:B------:R-:W-:Y:S01]  /*5fa0*/  F2FP.F16.F32.PACK_AB R85, R87, R50 ;  /* 0x000000325755723e */ /* 0x000fe200000000ff */
[C---:B------:R-:W-:Y:S01]  /*5fb0*/  IMAD R81, R169.reuse, 0x14, RZ ;  /* 0x00000014a9517824 */ /* 0x040fe200078e02ff */
[----:B------:R-:W-:Y:S01]  /*5fc0*/  F2FP.F16.F32.PACK_AB R86, R34, R35 ;  /* 0x000000232256723e */ /* 0x000fe200000000ff */
[C---:B------:R-:W-:Y:S01]  /*5fd0*/  IMAD R89, R169.reuse, 0x18, RZ ;  /* 0x00000018a9597824 */ /* 0x040fe200078e02ff */
[----:B------:R-:W-:Y:S01]  /*5fe0*/  F2FP.F16.F32.PACK_AB R87, R32, R33 ;  /* 0x000000212057723e */ /* 0x000fe200000000ff */
[----:B------:R-:W-:Y:S01]  /*5ff0*/  IMAD R93, R169, 0x1a, RZ ;  /* 0x0000001aa95d7824 */ /* 0x000fe200078e02ff */
[----:B------:R-:W-:Y:S01]  /*6000*/  SHF.L.U32 R43, R41, 0x1, RZ ;  /* 0x00000001292b7819 */ /* 0x000fe200000006ff */
[----:B------:R-:W-:Y:S01]  /*6010*/  IMAD R97, R169, 0x1c, RZ ;  /* 0x0000001ca9617824 */ /* 0x000fe200078e02ff */
[----:B------:R-:W-:Y:S01]  /*6020*/  F2FP.F16.F32.PACK_AB R84, R39, R84 ;  /* 0x000000542754723e */ /* 0x000fe200000000ff */
[----:B------:R-:W2:Y:S01]  /*6030*/  LDS.128 R12, [R38] ;  /* 0x00000000260c7984 */ /* 0x000ea20000000c00 */
[----:B0-----:R-:W-:Y:S01]  /*6040*/  IADD3 R40, P4, P5, R43, UR5, R72 ;  /* 0x000000052b287c10 */ /* 0x001fe2000fd9e048 */
[----:B------:R-:W-:Y:S01]  /*6050*/  UIMAD.WIDE UR4, UR4, 0x2, URZ ;  /* 0x00000002040478a5 */ /* 0x000fe2000f8e023f */
[----:B------:R-:W-:Y:S01]  /*6060*/  SHF.L.U32 R49, R169, 0x2, RZ ;  /* 0x00000002a9317819 */ /* 0x000fe200000006ff */
[----:B------:R-:W-:Y:S01]  /*6070*/  BAR.SYNC.DEFER_BLOCKING 0x0 ;  /* 0x0000000000007b1d */ /* 0x000fe20000010000 */
[----:B------:R-:W-:Y:S01]  /*6080*/  FSETP.NEU.AND P3, PT, R57, RZ, PT ;  /* 0x000000ff3900720b */ /* 0x000fe20003f6d000 */
[C---:B------:R-:W-:Y:S01]  /*6090*/  IMAD.SHL.U32 R57, R169.reuse, 0x8, RZ ;  /* 0x00000008a9397824 */ /* 0x040fe200078e00ff */
[----:B------:R-:W-:Y:S01]  /*60a0*/  FSETP.NEU.AND P0, PT, R94, RZ, PT ;  /* 0x000000ff5e00720b */ /* 0x000fe20003f0d000 */
[C---:B------:R-:W-:Y:S01]  /*60b0*/  IMAD R101, R169.reuse, 0x1e, RZ ;  /* 0x0000001ea9657824 */ /* 0x040fe200078e02ff */
[----:B------:R-:W-:Y:S01]  /*60c0*/  IADD3.X R41, R42, UR5, R73, P4, P5 ;  /* 0x000000052a297c10 */ /* 0x000fe2000a7ea449 */
[C---:B------:R-:W-:Y:S01]  /*60d0*/  IMAD R111, R169.reuse, 0x22, RZ ;  /* 0x00000022a96f7824 */ /* 0x040fe200078e02ff */
[C---:B------:R-:W-:Y:S01]  /*60e0*/  SHF.L.U32 R73, R169.reuse, 0x4, RZ ;  /* 0x00000004a9497819 */ /* 0x040fe200000006ff */
[C---:B------:R-:W-:Y:S01]  /*60f0*/  IMAD R115, R169.reuse, 0x24, RZ ;  /* 0x00000024a9737824 */ /* 0x040fe200078e02ff */
[C---:B------:R-:W-:Y:S01]  /*6100*/  SHF.L.U32 R107, R169.reuse, 0x5, RZ ;  /* 0x00000005a96b7819 */ /* 0x040fe200000006ff */
[C---:B------:R-:W-:Y:S01]  /*6110*/  IMAD R75, R169.reuse, 0x11, RZ ;  /* 0x00000011a94b7824 */ /* 0x040fe200078e02ff */
[----:B------:R-:W-:Y:S01]  /*6120*/  FSEL R6, R6, -INF , P3 ;  /* 0xff80000006067808 */ /* 0x000fe20001800000 */
[----:B------:R-:W-:Y:S01]  /*6130*/  IMAD R119, R169, 0x26, RZ ;  /* 0x00000026a9777824 */ /* 0x000fe200078e02ff */
[----:B------:R-:W-:Y:S01]  /*6140*/  FSEL R7, R7, -INF , P2 ;  /* 0xff80000007077808 */ /* 0x000fe20001000000 */
[----:B------:R-:W-:Y:S01]  /*6150*/  IMAD R123, R169, 0x28, RZ ;  /* 0x00000028a97b7824 */ /* 0x000fe200078e02ff */
[----:B------:R-:W-:Y:S01]  /*6160*/  FSEL R37, R37, -INF , P0 ;  /* 0xff80000025257808 */ /* 0x000fe20000000000 */
[C---:B------:R-:W-:Y:S01]  /*6170*/  IMAD R127, R169.reuse, 0x2a, RZ ;  /* 0x0000002aa97f7824 */ /* 0x040fe200078e02ff */
[----:B------:R-:W-:Y:S01]  /*6180*/  SHF.L.U32 R166, R166, 0x1, RZ ;  /* 0x00000001a6a67819 */ /* 0x000fe200000006ff */
[----:B------:R-:W-:-:S02]  /*6190*/  IMAD R79, R169, 0x13, RZ ;  /* 0x00000013a94f7824 */ /* 0x000fc400078e02ff */
[----:B------:R-:W-:Y:S01]  /*61a0*/  FFMA R6, R6, 0.69314718246459960938, R105 ;  /* 0x3f31721806067823 */ /* 0x000fe20000000069 */
[----:B------:R-:W-:Y:S02]  /*61b0*/  IMAD R83, R169, 0x15, RZ ;  /* 0x00000015a9537824 */ /* 0x000fe400078e02ff */
[----:B------:R-:W-:Y:S01]  /*61c0*/  FFMA R7, R7, 0.69314718246459960938, R4 ;  /* 0x3f31721807077823 */ /* 0x000fe20000000004 */
[C---:B------:R-:W-:Y:S01]  /*61d0*/  IMAD R137, R169.reuse, 0x2c, RZ ;  /* 0x0000002ca9897824 */ /* 0x040fe200078e02ff */
[----:B------:R-:W-:Y:S01]  /*61e0*/  LOP3.LUT R166, R166, 0xf8, RZ, 0xc0, !PT ;  /* 0x000000f8a6a67812 */ /* 0x000fe200078ec0ff */
[----:B------:R-:W-:Y:S01]  /*61f0*/  STSM.16.M88.4 [R5], R20 ;  /* 0x0000001405007844 */ /* 0x000fe20000000200 */
[----:B------:R-:W-:Y:S02]  /*6200*/  IMAD R149, R169, 0x2e, RZ ;  /* 0x0000002ea9957824 */ /* 0x000fe400078e02ff */
[----:B------:R-:W-:Y:S01]  /*6210*/  FFMA R37, R37, 0.69314718246459960938, R2 ;  /* 0x3f31721825257823 */ /* 0x000fe20000000002 */
[C---:B------:R-:W-:Y:S01]  /*6220*/  IMAD R157, R169.reuse, 0x30, RZ ;  /* 0x00000030a99d7824 */ /* 0x040fe200078e02ff */
[----:B------:R-:W-:Y:S01]  /*6230*/  BAR.SYNC.DEFER_BLOCKING 0x0 ;  /* 0x0000000000007b1d */ /* 0x000fe20000010000 */
[----:B------:R-:W-:-:S02]  /*6240*/  IMAD R161, R169, 0x32, RZ ;  /* 0x00000032a9a17824 */ /* 0x000fc400078e02ff */
[C---:B------:R-:W-:Y:S02]  /*6250*/  IMAD R165, R169.reuse, 0x34, RZ ;  /* 0x00000034a9a57824 */ /* 0x040fe400078e02ff */
[C---:B------:R-:W-:Y:S01]  /*6260*/  IMAD R171, R169.reuse, 0x36, RZ ;  /* 0x00000036a9ab7824 */ /* 0x040fe200078e02ff */
[----:B------:R-:W-:Y:S01]  /*6270*/  ULDC UR4, c[0x0][0x27c] ;  /* 0x00009f0000047ab9 */ /* 0x000fe20000000800 */
[C---:B------:R-:W-:Y:S01]  /*6280*/  IMAD R91, R169.reuse, 0x19, RZ ;  /* 0x00000019a95b7824 */ /* 0x040fe200078e02ff */
[----:B------:R-:W-:Y:S01]  /*6290*/  UIMAD UR4, UR16, UR4, URZ ;  /* 0x00000004100472a4 */ /* 0x000fe2000f8e023f */
[C---:B------:R-:W-:Y:S02]  /*62a0*/  IMAD R95, R169.reuse, 0x1b, RZ ;  /* 0x0000001ba95f7824 */ /* 0x040fe400078e02ff */
[C---:B------:R-:W-:Y:S01]  /*62b0*/  IMAD R175, R169.reuse, 0x38, RZ ;  /* 0x00000038a9af7824 */ /* 0x040fe200078e02ff */
[----:B------:R-:W-:Y:S01]  /*62c0*/  USHF.L.U32 UR6, UR4, 0x2, URZ ;  /* 0x0000000204067899 */ /* 0x000fe2000800063f */
[C---:B------:R-:W-:Y:S01]  /*62d0*/  IMAD R145, R169.reuse, 0x3a, RZ ;  /* 0x0000003aa9917824 */ /* 0x040fe200078e02ff */
[----:B------:R-:W-:Y:S01]  /*62e0*/  UIMAD.WIDE UR4, UR4, 0x4, URZ ;  /* 0x00000004040478a5 */ /* 0x000fe2000f8e023f */
[----:B------:R-:W-:-:S02]  /*62f0*/  IMAD R133, R169, 0x3c, RZ ;  /* 0x0000003ca9857824 */ /* 0x000fc400078e02ff */
[C---:B------:R-:W-:Y:S02]  /*6300*/  IMAD R99, R169.reuse, 0x1d, RZ ;  /* 0x0000001da9637824 */ /* 0x040fe400078e02ff */
[C---:B------:R-:W-:Y:S02]  /*6310*/  IMAD R177, R169.reuse, 0x42, RZ ;  /* 0x00000042a9b17824 */ /* 0x040fe400078e02ff */
[C---:B------:R-:W-:Y:S02]  /*6320*/  IMAD R103, R169.reuse, 0x1f, RZ ;  /* 0x0000001fa9677824 */ /* 0x040fe400078e02ff */
[C---:B------:R-:W-:Y:S01]  /*6330*/  IMAD R109, R169.reuse, 0x21, RZ ;  /* 0x00000021a96d7824 */ /* 0x040fe200078e02ff */
[----:B------:R-:W-:Y:S01]  /*6340*/  LDS.128 R16, [R38] ;  /* 0x0000000026107984 */ /* 0x000fe20000000c00 */
[C---:B------:R-:W-:Y:S02]  /*6350*/  IMAD R179, R169.reuse, 0x44, RZ ;  /* 0x00000044a9b37824 */ /* 0x040fe400078e02ff */
[C---:B------:R-:W-:Y:S01]  /*6360*/  IMAD R181, R169.reuse, 0x46, RZ ;  /* 0x00000046a9b57824 */ /* 0x040fe200078e02ff */
[----:B------:R-:W-:Y:S01]  /*6370*/  BAR.SYNC.DEFER_BLOCKING 0x0 ;  /* 0x0000000000007b1d */ /* 0x000fe20000010000 */
[----:B------:R-:W-:-:S02]  /*6380*/  IMAD R183, R169, 0x48, RZ ;  /* 0x00000048a9b77824 */ /* 0x000fc400078e02ff */
[C---:B------:R-:W-:Y:S02]  /*6390*/  IMAD R113, R169.reuse, 0x23, RZ ;  /* 0x00000023a9717824 */ /* 0x040fe400078e02ff */
[C---:B------:R-:W-:Y:S02]  /*63a0*/  IMAD R185, R169.reuse, 0x4a, RZ ;  /* 0x0000004aa9b97824 */ /* 0x040fe400078e02ff */
[C---:B------:R-:W-:Y:S02]  /*63b0*/  IMAD R187, R169.reuse, 0x4c, RZ ;  /* 0x0000004ca9bb7824 */ /* 0x040fe400078e02ff */
[C---:B------:R-:W-:Y:S02]  /*63c0*/  IMAD R189, R169.reuse, 0x4e, RZ ;  /* 0x0000004ea9bd7824 */ /* 0x040fe400078e02ff */
[C---:B------:R-:W-:Y:S02]  /*63d0*/  IMAD R117, R169.reuse, 0x25, RZ ;  /* 0x00000025a9757824 */ /* 0x040fe400078e02ff */
[----:B------:R-:W-:-:S02]  /*63e0*/  IMAD R121, R169, 0x27, RZ ;  /* 0x00000027a9797824 */ /* 0x000fc400078e02ff */
[C---:B------:R-:W-:Y:S02]  /*63f0*/  IMAD R191, R169.reuse, 0x50, RZ ;  /* 0x00000050a9bf7824 */ /* 0x040fe400078e02ff */
[C---:B------:R-:W-:Y:S02]  /*6400*/  IMAD R193, R169.reuse, 0x52, RZ ;  /* 0x00000052a9c17824 */ /* 0x040fe400078e02ff */
[C---:B------:R-:W-:Y:S02]  /*6410*/  IMAD R195, R169.reuse, 0x54, RZ ;  /* 0x00000054a9c37824 */ /* 0x040fe400078e02ff */
[C---:B------:R-:W-:Y:S02]  /*6420*/  IMAD R125, R169.reuse, 0x29, RZ ;  /* 0x00000029a97d7824 */ /* 0x040fe400078e02ff */
[C---:B------:R-:W-:Y:S01]  /*6430*/  IMAD R197, R169.reuse, 0x56, RZ ;  /* 0x00000056a9c57824 */ /* 0x040fe200078e02ff */
[----:B------:R0:W-:Y:S01]  /*6440*/  STSM.16.M88.4 [R5], R68 ;  /* 0x0000004405007844 */ /* 0x0001e20000000200 */
[----:B------:R-:W-:-:S02]  /*6450*/  IMAD R199, R169, 0x58, RZ ;  /* 0x00000058a9c77824 */ /* 0x000fc400078e02ff */
[C---:B------:R-:W-:Y:S01]  /*6460*/  IMAD R201, R169.reuse, 0x5a, RZ ;  /* 0x0000005aa9c97824 */ /* 0x040fe200078e02ff */
[----:B------:R-:W-:Y:S01]  /*6470*/  BAR.SYNC.DEFER_BLOCKING 0x0 ;  /* 0x0000000000007b1d */ /* 0x000fe20000010000 */
[C---:B------:R-:W-:Y:S02]  /*6480*/  IMAD R131, R169.reuse, 0x2b, RZ ;  /* 0x0000002ba9837824 */ /* 0x040fe400078e02ff */
[C---:B------:R-:W-:Y:S02]  /*6490*/  IMAD R143, R169.reuse, 0x2d, RZ ;  /* 0x0000002da98f7824 */ /* 0x040fe400078e02ff */
[C---:B------:R-:W-:Y:S02]  /*64a0*/  IMAD R203, R169.reuse, 0x5c, RZ ;  /* 0x0000005ca9cb7824 */ /* 0x040fe400078e02ff */
[C---:B------:R-:W-:Y:S02]  /*64b0*/  IMAD R205, R169.reuse, 0x5e, RZ ;  /* 0x0000005ea9cd7824 */ /* 0x040fe400078e02ff */
[----:B------:R-:W-:-:S02]  /*64c0*/  IMAD R207, R169, 0x60, RZ ;  /* 0x00000060a9cf7824 */ /* 0x000fc400078e02ff */
[C---:B------:R-:W-:Y:S02]  /*64d0*/  IMAD R155, R169.reuse, 0x2f, RZ ;  /* 0x0000002fa99b7824 */ /* 0x040fe400078e02ff */
[C---:B0-----:R-:W-:Y:S02]  /*64e0*/  IMAD R69, R169.reuse, 0xe, RZ ;  /* 0x0000000ea9457824 */ /* 0x041fe400078e02ff */
[C---:B------:R-:W-:Y:S02]  /*64f0*/  IMAD R71, R169.reuse, 0xf, RZ ;  /* 0x0000000fa9477824 */ /* 0x040fe400078e02ff */
[C---:B------:R-:W-:Y:S02]  /*6500*/  IMAD R209, R169.reuse, 0x62, RZ ;  /* 0x00000062a9d17824 */ /* 0x040fe400078e02ff */
[C---:B------:R-:W-:Y:S02]  /*6510*/  IMAD R211, R169.reuse, 0x64, RZ ;  /* 0x00000064a9d37824 */ /* 0x040fe400078e02ff */
[----:B------:R-:W-:-:S02]  /*6520*/  IMAD R213, R169, 0x66, RZ ;  /* 0x00000066a9d57824 */ /* 0x000fc400078e02ff */
[C---:B------:R-:W-:Y:S01]  /*6530*/  IMAD R159, R169.reuse, 0x31, RZ ;  /* 0x00000031a99f7824 */ /* 0x040fe200078e02ff */
[----:B------:R-:W0:Y:S01]  /*6540*/  LDS.128 R20, [R38] ;  /* 0x0000000026147984 */ /* 0x000e220000000c00 */
[C---:B------:R-:W-:Y:S02]  /*6550*/  IMAD R163, R169.reuse, 0x33, RZ ;  /* 0x00000033a9a37824 */ /* 0x040fe400078e02ff */
[C---:B------:R-:W-:Y:S01]  /*6560*/  IMAD R215, R169.reuse, 0x68, RZ ;  /* 0x00000068a9d77824 */ /* 0x040fe200078e02ff */
[----:B------:R-:W-:Y:S01]  /*6570*/  BAR.SYNC.DEFER_BLOCKING 0x0 ;  /* 0x0000000000007b1d */ /* 0x000fe20000010000 */
[C---:B------:R-:W-:Y:S02]  /*6580*/  IMAD R217, R169.reuse, 0x6a, RZ ;  /* 0x0000006aa9d97824 */ /* 0x040fe400078e02ff */
[C---:B------:R-:W-:Y:S02]  /*6590*/  IMAD R219, R169.reuse, 0x6c, RZ ;  /* 0x0000006ca9db7824 */ /* 0x040fe400078e02ff */
        /* <DEDUP_REMOVED lines=9> */
[C---:B------:R-:W-:Y:S01]  /*6630*/  IMAD R153, R169.reuse, 0x78, RZ ;  /* 0x00000078a9997824 */ /* 0x040fe200078e02ff */
[----:B------:R3:W-:Y:S01]  /*6640*/  STSM.16.M88.4 [R5], R64 ;  /* 0x0000004005007844 */ /* 0x0007e20000000200 */
[C---:B------:R-:W-:Y:S02]  /*6650*/  IMAD R39, R169.reuse, 0x3d, RZ ;  /* 0x0000003da9277824 */ /* 0x040fe400078e02ff */
[C---:B------:R-:W-:Y:S01]  /*6660*/  IMAD R147, R169.reuse, 0x7a, RZ ;  /* 0x0000007aa9937824 */ /* 0x040fe200078e02ff */
[----:B------:R-:W-:Y:S01]  /*6670*/  BAR.SYNC.DEFER_BLOCKING 0x0 ;  /* 0x0000000000007b1d */ /* 0x000fe20000010000 */
[----:B------:R-:W-:-:S02]  /*6680*/  IMAD R141, R169, 0x7e, RZ ;  /* 0x0000007ea98d7824 */ /* 0x000fc400078e02ff */
[C---:B------:R-:W-:Y:S02]  /*6690*/  IMAD R129, R169.reuse, 0x3f, RZ ;  /* 0x0000003fa9817824 */ /* 0x040fe400078e02ff */
[C---:B------:R-:W-:Y:S02]  /*66a0*/  IMAD R135, R169.reuse, 0x7c, RZ ;  /* 0x0000007ca9877824 */ /* 0x040fe400078e02ff */
[C---:B---3--:R-:W-:Y:S02]  /*66b0*/  IMAD R65, R169.reuse, 0xc, RZ ;  /* 0x0000000ca9417824 */ /* 0x048fe400078e02ff */
[C---:B------:R-:W-:Y:S01]  /*66c0*/  IMAD R67, R169.reuse, 0xd, RZ ;  /* 0x0000000da9437824 */ /* 0x040fe200078e02ff */
[----:B------:R-:W3:Y:S01]  /*66d0*/  LDS.128 R24, [R38] ;  /* 0x0000000026187984 */ /* 0x000ee20000000c00 */
[----:B------:R-:W-:Y:S06]  /*66e0*/  BAR.SYNC.DEFER_BLOCKING 0x0 ;  /* 0x0000000000007b1d */ /* 0x000fec0000010000 */
[----:B------:R4:W-:Y:S02]  /*66f0*/  STSM.16.M88.4 [R5], R60 ;  /* 0x0000003c05007844 */ /* 0x0009e40000000200 */
[----:B------:R-:W-:Y:S01]  /*6700*/  BAR.SYNC.DEFER_BLOCKING 0x0 ;  /* 0x0000000000007b1d */ /* 0x000fe20000010000 */
[----:B----4-:R-:W-:-:S02]  /*6710*/  IMAD R61, R169, 0xa, RZ ;  /* 0x0000000aa93d7824 */ /* 0x010fc400078e02ff */
[----:B------:R-:W-:-:S03]  /*6720*/  IMAD R63, R169, 0xb, RZ ;  /* 0x0000000ba93f7824 */ /* 0x000fc600078e02ff */
[----:B------:R-:W4:Y:S02]  /*6730*/  LDS.128 R28, [R38] ;  /* 0x00000000261c7984 */ /* 0x000f240000000c00 */
[----:B------:R-:W-:Y:S06]  /*6740*/  BAR.SYNC.DEFER_BLOCKING 0x0 ;  /* 0x0000000000007b1d */ /* 0x000fec0000010000 */
[----:B------:R5:W-:Y:S02]  /*6750*/  STSM.16.M88.4 [R5], R44 ;  /* 0x0000002c05007844 */ /* 0x000be40000000200 */
[----:B------:R-:W-:Y:S01]  /*6760*/  BAR.SYNC.DEFER_BLOCKING 0x0 ;  /* 0x0000000000007b1d */ /* 0x000fe20000010000 */
[C---:B-----5:R-:W-:Y:S01]  /*6770*/  SHF.L.U32 R45, R169.reuse, 0x1, RZ ;  /* 0x00000001a92d7819 */ /* 0x060fe200000006ff */
[C---:B------:R-:W-:Y:S01]  /*6780*/  IMAD R47, R169.reuse, 0x3, RZ ;  /* 0x00000003a92f7824 */ /* 0x040fe200078e02ff */
[----:B------:R-:W-:-:S02]  /*6790*/  LEA R44, P5, R169, R40, 0x2 ;  /* 0x00000028a92c7211 */ /* 0x000fc400078a10ff */
[-C--:B------:R-:W-:Y:S02]  /*67a0*/  IADD3 R42, P4, R45, R40.reuse, RZ ;  /* 0x000000282d2a7210 */ /* 0x080fe40007f9e0ff */
[-C--:B------:R-:W-:Y:S02]  /*67b0*/  IADD3 R46, P6, R53, R40.reuse, RZ ;  /* 0x00000028352e7210 */ /* 0x080fe40007fde0ff */
[-C--:B------:R-:W-:Y:S02]  /*67c0*/  LEA.HI.X.SX32 R43, R169, R41.reuse, 0x1, P4 ;  /* 0x00000029a92b7211 */ /* 0x080fe400020f0eff */
[----:B------:R-:W-:Y:S01]  /*67d0*/  LEA.HI.X.SX32 R45, R45, R41, 0x1, P5 ;  /* 0x000000292d2d7211 */ /* 0x000fe200028f0eff */
[----:B------:R-:W5:Y:S01]  /*67e0*/  LDS.128 R32, [R38] ;  /* 0x0000000026207984 */ /* 0x000f620000000c00 */
[----:B------:R-:W-:Y:S01]  /*67f0*/  BAR.SYNC.DEFER_BLOCKING 0x0 ;  /* 0x0000000000007b1d */ /* 0x000fe20000010000 */
[-C--:B------:R-:W-:Y:S02]  /*6800*/  LEA R48, P4, R169, R40.reuse, 0x3 ;  /* 0x00000028a9307211 */ /* 0x080fe400078818ff */
[----:B------:R-:W-:-:S02]  /*6810*/  IADD3 R50, P5, R61, R40, RZ ;  /* 0x000000283d327210 */ /* 0x000fc40007fbe0ff */
[-C--:B------:R-:W-:Y:S02]  /*6820*/  LEA.HI.X.SX32 R47, R47, R41.reuse, 0x1, P6 ;  /* 0x000000292f2f7211 */ /* 0x080fe400030f0eff */
[-C--:B------:R-:W-:Y:S02]  /*6830*/  IADD3 R52, P6, R65, R40.reuse, RZ ;  /* 0x0000002841347210 */ /* 0x080fe40007fde0ff */
[-C--:B------:R-:W-:Y:S02]  /*6840*/  LEA.HI.X.SX32 R49, R49, R41.reuse, 0x1, P4 ;  /* 0x0000002931317211 */ /* 0x080fe400020f0eff */
[----:B------:R-:W-:Y:S02]  /*6850*/  LEA.HI.X.SX32 R51, R51, R41, 0x1, P5 ;  /* 0x0000002933337211 */ /* 0x000fe400028f0eff */
[-C--:B------:R-:W-:Y:S02]  /*6860*/  IADD3 R54, P4, R69, R40.reuse, RZ ;  /* 0x0000002845367210 */ /* 0x080fe40007f9e0ff */
[----:B------:R-:W-:-:S02]  /*6870*/  LEA R56, P5, R169, R40, 0x4 ;  /* 0x00000028a9387211 */ /* 0x000fc400078a20ff */
[-C--:B------:R-:W-:Y:S02]  /*6880*/  LEA.HI.X.SX32 R53, R53, R41.reuse, 0x1, P6 ;  /* 0x0000002935357211 */ /* 0x080fe400030f0eff */
[-C--:B------:R-:W-:Y:S02]  /*6890*/  IADD3 R58, P6, R77, R40.reuse, RZ ;  /* 0x000000284d3a7210 */ /* 0x080fe40007fde0ff */
[-C--:B------:R-:W-:Y:S02]  /*68a0*/  LEA.HI.X.SX32 R55, R55, R41.reuse, 0x1, P4 ;  /* 0x0000002937377211 */ /* 0x080fe400020f0eff */
[-C--:B------:R-:W-:Y:S01]  /*68b0*/  LEA.HI.X.SX32 R57, R57, R41.reuse, 0x1, P5 ;  /* 0x0000002939397211 */ /* 0x080fe200028f0eff */
[----:B------:R1:W-:Y:S01]  /*68c0*/  STSM.16.M88.4 [R5], R84 ;  /* 0x0000005405007844 */ /* 0x0003e20000000200 */
[----:B------:R-:W-:Y:S01]  /*68d0*/  BAR.SYNC.DEFER_BLOCKING 0x0 ;  /* 0x0000000000007b1d */ /* 0x000fe20000010000 */
[----:B------:R-:W-:Y:S02]  /*68e0*/  IADD3 R60, P4, R81, R40, RZ ;  /* 0x00000028513c7210 */ /* 0x000fe40007f9e0ff */
[----:B------:R-:W-:-:S02]  /*68f0*/  LEA.HI.X.SX32 R59, R59, R41, 0x1, P6 ;  /* 0x000000293b3b7211 */ /* 0x000fc400030f0eff */
[-C--:B------:R-:W-:Y:S02]  /*6900*/  IADD3 R64, P6, R89, R40.reuse, RZ ;  /* 0x0000002859407210 */ /* 0x080fe40007fde0ff */
[-C--:B------:R-:W-:Y:S02]  /*6910*/  LEA.HI.X.SX32 R61, R61, R41.reuse, 0x1, P4 ;  /* 0x000000293d3d7211 */ /* 0x080fe400020f0eff */
[-C--:B------:R-:W-:Y:S02]  /*6920*/  IADD3 R66, P4, R93, R40.reuse, RZ ;  /* 0x000000285d427210 */ /* 0x080fe40007f9e0ff */
[-C--:B------:R-:W-:Y:S01]  /*6930*/  LEA.HI.X.SX32 R65, R65, R41.reuse, 0x1, P6 ;  /* 0x0000002941417211 */ /* 0x080fe200030f0eff */
[----:B-1----:R-:W-:Y:S01]  /*6940*/  IMAD R85, R169, 0x16, RZ ;  /* 0x00000016a9557824 */ /* 0x002fe200078e02ff */
[-C--:B------:R-:W-:Y:S01]  /*6950*/  IADD3 R70, P6, R101, R40.reuse, RZ ;  /* 0x0000002865467210 */ /* 0x080fe20007fde0ff */
[----:B------:R-:W-:Y:S01]  /*6960*/  IMAD R87, R169, 0x17, RZ ;  /* 0x00000017a9577824 */ /* 0x000fe200078e02ff */
[----:B------:R-:W-:Y:S01]  /*6970*/  LEA.HI.X.SX32 R67, R67, R41, 0x1, P4 ;  /* 0x0000002943437211 */ /* 0x000fe200020f0eff */
[----:B------:R-:W-:Y:S01]  /*6980*/  IMAD R5, R169, 0x3e, RZ ;  /* 0x0000003ea9057824 */ /* 0x000fe200078e02ff */
[----:B------:R-:W-:-:S02]  /*6990*/  IADD3 R62, P5, R85, R40, RZ ;  /* 0x00000028553e7210 */ /* 0x000fc40007fbe0ff */
[-C--:B------:R-:W-:Y:S02]  /*69a0*/  LEA R72, P4, R169, R40.reuse, 0x5 ;  /* 0x00000028a9487211 */ /* 0x080fe400078828ff */
[-C--:B------:R-:W-:Y:S02]  /*69b0*/  LEA.HI.X.SX32 R63, R63, R41.reuse, 0x1, P5 ;  /* 0x000000293f3f7211 */ /* 0x080fe400028f0eff */
[-C--:B------:R-:W-:Y:S01]  /*69c0*/  IADD3 R68, P5, R97, R40.reuse, RZ ;  /* 0x0000002861447210 */ /* 0x080fe20007fbe0ff */
[----:B------:R1:W-:Y:S01]  /*69d0*/  STG.E.U16 desc[UR44][R40.64], R8 ;  /* 0x0000000828007986 */ /* 0x0003e2000c10152c */
[-C--:B------:R-:W-:Y:S02]  /*69e0*/  LEA.HI.X.SX32 R71, R71, R41.reuse, 0x1, P6 ;  /* 0x0000002947477211 */ /* 0x080fe400030f0eff */
[----:B------:R-:W-:Y:S02]  /*69f0*/  LEA.HI.X.SX32 R69, R69, R41, 0x1, P5 ;  /* 0x0000002945457211 */ /* 0x000fe400028f0eff */
[----:B------:R-:W-:-:S02]  /*6a00*/  IADD3 R74, P5, R111, R40, RZ ;  /* 0x000000286f4a7210 */ /* 0x000fc40007fbe0ff */
[-C--:B------:R-:W-:Y:S02]  /*6a10*/  IADD3 R76, P6, R115, R40.reuse, RZ ;  /* 0x00000028734c7210 */ /* 0x080fe40007fde0ff */
[-C--:B------:R-:W-:Y:S02]  /*6a20*/  LEA.HI.X.SX32 R73, R73, R41.reuse, 0x1, P4 ;  /* 0x0000002949497211 */ /* 0x080fe400020f0eff */
[-C--:B------:R-:W-:Y:S02]  /*6a30*/  LEA.HI.X.SX32 R75, R75, R41.reuse, 0x1, P5 ;  /* 0x000000294b4b7211 */ /* 0x080fe400028f0eff */
[-C--:B------:R-:W-:Y:S02]  /*6a40*/  IADD3 R78, P4, R119, R40.reuse, RZ ;  /* 0x00000028774e7210 */ /* 0x080fe40007f9e0ff */
[----:B------:R-:W-:Y:S02]  /*6a50*/  IADD3 R80, P5, R123, R40, RZ ;  /* 0x000000287b507210 */ /* 0x000fe40007fbe0ff */
[----:B------:R-:W-:-:S02]  /*6a60*/  LEA.HI.X.SX32 R77, R77, R41, 0x1, P6 ;  /* 0x000000294d4d7211 */ /* 0x000fc400030f0eff */
        /* <DEDUP_REMOVED lines=22> */
[----:B------:R-:W-:Y:S02]  /*6bd0*/  LEA R106, P5, R169, R40, 0x6 ;  /* 0x00000028a96a7211 */ /* 0x000fe400078a30ff */
        /* <DEDUP_REMOVED lines=61> */
[----:B-1----:R-:W-:Y:S02]  /*6fb0*/  IADD3 R40, P6, R135, R40, RZ ;  /* 0x0000002887287210 */ /* 0x002fe40007fde0ff */
[----:B------:R-:W-:Y:S02]  /*6fc0*/  PRMT R8, R8, 0x7632, R8 ;  /* 0x0000763208087816 */ /* 0x000fe40000000008 */
[-C--:B------:R-:W-:Y:S02]  /*6fd0*/  LEA.HI.X.SX32 R135, R39, R41.reuse, 0x1, P4 ;  /* 0x0000002927877211 */ /* 0x080fe400020f0eff */
[-C--:B------:R-:W-:Y:S01]  /*6fe0*/  LEA.HI.X.SX32 R129, R129, R41.reuse, 0x1, P5 ;  /* 0x0000002981817211 */ /* 0x080fe200028f0eff */
[----:B------:R1:W-:Y:S01]  /*6ff0*/  STG.E.U16 desc[UR44][R42.64], R8 ;  /* 0x000000082a007986 */ /* 0x0003e2000c10152c */
[----:B------:R-:W-:Y:S02]  /*7000*/  LEA.HI.X.SX32 R41, R5, R41, 0x1, P6 ;  /* 0x0000002905297211 */ /* 0x000fe400030f0eff */
[----:B------:R-:W-:Y:S01]  /*7010*/  PRMT R5, R9, 0x7632, R5 ;  /* 0x0000763209057816 */ /* 0x000fe20000000005 */
[----:B------:R0:W-:Y:S01]  /*7020*/  STG.E.U16 desc[UR44][R44.64], R9 ;  /* 0x000000092c007986 */ /* 0x0001e2000c10152c */
[----:B------:R-:W-:-:S03]  /*7030*/  PRMT R39, R10, 0x7632, R39 ;  /* 0x000076320a277816 */ /* 0x000fc60000000027 */
[----:B------:R3:W-:Y:S01]  /*7040*/  STG.E.U16 desc[UR44][R46.64], R5 ;  /* 0x000000052e007986 */ /* 0x0007e2000c10152c */
[----:B-1----:R-:W-:-:S03]  /*7050*/  PRMT R43, R11, 0x7632, R43 ;  /* 0x000076320b2b7816 */ /* 0x002fc6000000002b */
[----:B------:R1:W-:Y:S01]  /*7060*/  STG.E.U16 desc[UR44][R48.64], R10 ;  /* 0x0000000a30007986 */ /* 0x0003e2000c10152c */
[----:B--2---:R-:W-:Y:S02]  /*7070*/  PRMT R8, R13, 0x7632, R8 ;  /* 0x000076320d087816 */ /* 0x004fe40000000008 */
[----:B0-----:R-:W-:Y:S01]  /*7080*/  PRMT R45, R12, 0x7632, R45 ;  /* 0x000076320c2d7816 */ /* 0x001fe2000000002d */
[----:B------:R0:W-:Y:S01]  /*7090*/  STG.E.U16 desc[UR44][R50.64], R39 ;  /* 0x0000002732007986 */ /* 0x0001e2000c10152c */
[----:B------:R-:W-:Y:S02]  /*70a0*/  PRMT R9, R15, 0x7632, R9 ;  /* 0x000076320f097816 */ /* 0x000fe40000000009 */
[----:B---3--:R-:W-:Y:S01]  /*70b0*/  PRMT R5, R14, 0x7632, R5 ;  /* 0x000076320e057816 */ /* 0x008fe20000000005 */
[----:B------:R-:W-:Y:S01]  /*70c0*/  STG.E.U16 desc[UR44][R52.64], R11 ;  /* 0x0000000b34007986 */ /* 0x000fe2000c10152c */
[----:B------:R-:W-:-:S03]  /*70d0*/  PRMT R47, R21, 0x7632, R47 ;  /* 0x00007632152f7816 */ /* 0x000fc6000000002f */
[----:B------:R2:W-:Y:S01]  /*70e0*/  STG.E.U16 desc[UR44][R54.64], R43 ;  /* 0x0000002b36007986 */ /* 0x0005e2000c10152c */
[----:B-1----:R-:W-:Y:S02]  /*70f0*/  PRMT R10, R16, 0x7632, R10 ;  /* 0x00007632100a7816 */ /* 0x002fe4000000000a */
[----:B------:R-:W-:Y:S01]  /*7100*/  PRMT R49, R22, 0x7632, R49 ;  /* 0x0000763216317816 */ /* 0x000fe20000000031 */
[----:B------:R1:W-:Y:S01]  /*7110*/  STG.E.U16 desc[UR44][R56.64], R12 ;  /* 0x0000000c38007986 */ /* 0x0003e2000c10152c */
[----:B0-----:R-:W-:Y:S02]  /*7120*/  PRMT R39, R17, 0x7632, R39 ;  /* 0x0000763211277816 */ /* 0x001fe40000000027 */
[----:B------:R-:W-:Y:S01]  /*7130*/  PRMT R51, R23, 0x7632, R51 ;  /* 0x0000763217337816 */ /* 0x000fe20000000033 */
[----:B------:R0:W-:Y:S04]  /*7140*/  STG.E.U16 desc[UR44][R58.64], R45 ;  /* 0x0000002d3a007986 */ /* 0x0001e8000c10152c */
[----:B------:R3:W-:Y:S01]  /*7150*/  STG.E.U16 desc[UR44][R60.64], R13 ;  /* 0x0000000d3c007986 */ /* 0x0007e2000c10152c */
[----:B--2---:R-:W-:-:S02]  /*7160*/  PRMT R43, R19, 0x7632, R43 ;  /* 0x00007632132b7816 */ /* 0x004fc4000000002b */
[----:B------:R-:W-:Y:S01]  /*7170*/  PRMT R54, R24, 0x7632, R54 ;  /* 0x0000763218367816 */ /* 0x000fe20000000036 */
[----:B------:R2:W-:Y:S01]  /*7180*/  STG.E.U16 desc[UR44][R62.64], R8 ;  /* 0x000000083e007986 */ /* 0x0005e2000c10152c */
[----:B-1----:R-:W-:-:S03]  /*7190*/  PRMT R56, R25, 0x7632, R56 ;  /* 0x0000763219387816 */ /* 0x002fc60000000038 */
[----:B------:R1:W-:Y:S01]  /*71a0*/  STG.E.U16 desc[UR44][R64.64], R14 ;  /* 0x0000000e40007986 */ /* 0x0003e2000c10152c */
[----:B0-----:R-:W-:Y:S02]  /*71b0*/  PRMT R45, R20, 0x7632, R45 ;  /* 0x00007632142d7816 */ /* 0x001fe4000000002d */
[----:B------:R-:W-:Y:S01]  /*71c0*/  PRMT R58, R26, 0x7632, R58 ;  /* 0x000076321a3a7816 */ /* 0x000fe2000000003a */
[----:B------:R0:W-:Y:S01]  /*71d0*/  STG.E.U16 desc[UR44][R66.64], R5 ;  /* 0x0000000542007986 */ /* 0x0001e2000c10152c */
[----:B---3--:R-:W-:-:S03]  /*71e0*/  PRMT R60, R27, 0x7632, R60 ;  /* 0x000076321b3c7816 */ /* 0x008fc6000000003c */
[----:B------:R-:W-:Y:S01]  /*71f0*/  STG.E.U16 desc[UR44][R68.64], R15 ;  /* 0x0000000f44007986 */ /* 0x000fe2000c10152c */
[----:B--2---:R-:W-:Y:S02]  /*7200*/  PRMT R8, R18, 0x7632, R8 ;  /* 0x0000763212087816 */ /* 0x004fe40000000008 */
[----:B----4-:R-:W-:Y:S01]  /*7210*/  PRMT R62, R28, 0x7632, R62 ;  /* 0x000076321c3e7816 */ /* 0x010fe2000000003e */
[----:B------:R2:W-:Y:S01]  /*7220*/  STG.E.U16 desc[UR44][R70.64], R9 ;  /* 0x0000000946007986 */ /* 0x0005e2000c10152c */
[----:B-1----:R-:W-:-:S03]  /*7230*/  PRMT R65, R29, 0x7632, R65 ;  /* 0x000076321d417816 */ /* 0x002fc60000000041 */
[----:B------:R-:W-:Y:S01]  /*7240*/  STG.E.U16 desc[UR44][R72.64], R16 ;  /* 0x0000001048007986 */ /* 0x000fe2000c10152c */
[----:B0-----:R-:W-:-:S03]  /*7250*/  FSEL R5, R36, -INF , P1 ;  /* 0xff80000024057808 */ /* 0x001fc60000800000 */
[----:B------:R-:W-:Y:S02]  /*7260*/  STG.E.U16 desc[UR44][R74.64], R10 ;  /* 0x0000000a4a007986 */ /* 0x000fe4000c10152c */
[----:B------:R-:W-:Y:S01]  /*7270*/  FFMA R36, R5, 0.69314718246459960938, R104 ;  /* 0x3f31721805247823 */ /* 0x000fe20000000068 */
[----:B------:R-:W-:Y:S01]  /*7280*/  SHF.L.U32 R5, R0, 0x2, RZ ;  /* 0x0000000200057819 */ /* 0x000fe200000006ff */
[----:B------:R0:W-:Y:S01]  /*7290*/  STG.E.U16 desc[UR44][R76.64], R17 ;  /* 0x000000114c007986 */ /* 0x0001e2000c10152c */
[----:B--2---:R-:W-:Y:S01]  /*72a0*/  PRMT R71, R30, 0x7632, R71 ;  /* 0x000076321e477816 */ /* 0x004fe20000000047 */
[----:B------:R-:W-:Y:S02]  /*72b0*/  IMAD.HI R0, R0, 0x4, RZ ;  /* 0x0000000400007827 */ /* 0x000fe400078e02ff */
[----:B------:R5:W-:Y:S04]  /*72c0*/  STG.E.U16 desc[UR44][R78.64], R39 ;  /* 0x000000274e007986 */ /* 0x000be8000c10152c */
[----:B------:R1:W-:Y:S04]  /*72d0*/  STG.E.U16 desc[UR44][R80.64], R18 ;  /* 0x0000001250007986 */ /* 0x0003e8000c10152c */
[----:B------:R-:W-:Y:S01]  /*72e0*/  STG.E.U16 desc[UR44][R82.64], R8 ;  /* 0x0000000852007986 */ /* 0x000fe2000c10152c */
[----:B0-----:R-:W-:-:S03]  /*72f0*/  PRMT R77, R31, 0x7632, R77 ;  /* 0x000076321f4d7816 */ /* 0x001fc6000000004d */
[----:B------:R-:W0:Y:S01]  /*7300*/  LDS.128 R8, [R38] ;  /* 0x0000000026087984 */ /* 0x000e220000000c00 */
[----:B-----5:R-:W-:-:S03]  /*7310*/  PRMT R79, R32, 0x7632, R79 ;  /* 0x00007632204f7816 */ /* 0x020fc6000000004f */
[----:B------:R2:W-:Y:S01]  /*7320*/  STG.E.U16 desc[UR44][R84.64], R19 ;  /* 0x0000001354007986 */ /* 0x0005e2000c10152c */
[----:B-1----:R-:W-:-:S03]  /*7330*/  PRMT R81, R33, 0x7632, R81 ;  /* 0x0000763221517816 */ /* 0x002fc60000000051 */
[----:B------:R1:W-:Y:S04]  /*7340*/  STG.E.U16 desc[UR44][R86.64], R43 ;  /* 0x0000002b56007986 */ /* 0x0003e8000c10152c */
[----:B------:R-:W-:Y:S04]  /*7350*/  STG.E.U16 desc[UR44][R88.64], R20 ;  /* 0x0000001458007986 */ /* 0x000fe8000c10152c */
[----:B------:R-:W-:Y:S01]  /*7360*/  STG.E.U16 desc[UR44][R90.64], R45 ;  /* 0x0000002d5a007986 */ /* 0x000fe2000c10152c */
[----:B--2---:R-:W-:-:S03]  /*7370*/  PRMT R84, R34, 0x7632, R84 ;  /* 0x0000763222547816 */ /* 0x004fc60000000054 */
[----:B------:R-:W-:Y:S01]  /*7380*/  STG.E.U16 desc[UR44][R92.64], R21 ;  /* 0x000000155c007986 */ /* 0x000fe2000c10152c */
[----:B-1----:R-:W-:-:S03]  /*7390*/  PRMT R86, R35, 0x7632, R86 ;  /* 0x0000763223567816 */ /* 0x002fc60000000056 */
[----:B------:R-:W-:Y:S04]  /*73a0*/  STG.E.U16 desc[UR44][R94.64], R47 ;  /* 0x0000002f5e007986 */ /* 0x000fe8000c10152c */
[----:B------:R-:W-:Y:S04]  /*73b0*/  STG.E.U16 desc[UR44][R96.64], R22 ;  /* 0x0000001660007986 */ /* 0x000fe8000c10152c */
[----:B------:R-:W-:Y:S04]  /*73c0*/  STG.E.U16 desc[UR44][R98.64], R49 ;  /* 0x0000003162007986 */ /* 0x000fe8000c10152c */
[----:B------:R-:W-:Y:S04]  /*73d0*/  STG.E.U16 desc[UR44][R100.64], R23 ;  /* 0x0000001764007986 */ /* 0x000fe8000c10152c */
[----:B------:R-:W-:Y:S01]  /*73e0*/  STG.E.U16 desc[UR44][R102.64], R51 ;  /* 0x0000003366007986 */ /* 0x000fe2000c10152c */
[----:B0-----:R-:W-:-:S02]  /*73f0*/  PRMT R75, R8, 0x7632, R75 ;  /* 0x00007632084b7816 */ /* 0x001fc4000000004b */
[----:B------:R-:W-:Y:S01]  /*7400*/  PRMT R69, R9, 0x7632, R69 ;  /* 0x0000763209457816 */ /* 0x000fe20000000045 */
[----:B------:R-:W-:Y:S01]  /*7410*/  STG.E.U16 desc[UR44][R106.64], R24 ;  /* 0x000000186a007986 */ /* 0x000fe2000c10152c */
[----:B------:R-:W-:Y:S02]  /*7420*/  PRMT R67, R10, 0x7632, R67 ;  /* 0x000076320a437816 */ /* 0x000fe40000000043 */
[----:B------:R-:W-:Y:S01]  /*7430*/  PRMT R64, R11, 0x7632, R64 ;  /* 0x000076320b407816 */ /* 0x000fe20000000040 */
[----:B------:R-:W-:Y:S04]  /*7440*/  STG.E.U16 desc[UR44][R108.64], R54 ;  /* 0x000000366c007986 */ /* 0x000fe8000c10152c */
        /* <DEDUP_REMOVED lines=24> */
[----:B------:R0:W-:Y:S04]  /*75d0*/  STG.E.U16 desc[UR44][R144.64], R9 ;  /* 0x0000000990007986 */ /* 0x0001e8000c10152c */
[----:B------:R-:W-:Y:S04]  /*75e0*/  STG.E.U16 desc[UR44][R138.64], R69 ;  /* 0x000000458a007986 */ /* 0x000fe8000c10152c */
[----:B------:R-:W-:Y:S04]  /*75f0*/  STG.E.U16 desc[UR44][R132.64], R10 ;  /* 0x0000000a84007986 */ /* 0x000fe8000c10152c */
[----:B------:R-:W-:Y:S01]  /*7600*/  STG.E.U16 desc[UR44][R134.64], R67 ;  /* 0x0000004386007986 */ /* 0x000fe2000c10152c */
[----:B0-----:R-:W0:Y:S03]  /*7610*/  LDC.64 R8, c[0x0][0x230] ;  /* 0x00008c00ff087b82 */ /* 0x001e260000000a00 */
[----:B------:R-:W-:Y:S04]  /*7620*/  STG.E.U16 desc[UR44][R40.64], R11 ;  /* 0x0000000b28007986 */ /* 0x000fe8000c10152c */
[----:B------:R-:W-:Y:S01]  /*7630*/  STG.E.U16 desc[UR44][R128.64], R64 ;  /* 0x0000004080007986 */ /* 0x000fe2000c10152c */
[----:B------:R-:W-:Y:S01]  /*7640*/  BAR.SYNC.DEFER_BLOCKING 0x0 ;  /* 0x0000000000007b1d */ /* 0x000fe20000010000 */
[----:B0-----:R-:W-:-:S04]  /*7650*/  IADD3 R4, P0, P1, R5, UR6, R8 ;  /* 0x0000000605047c10 */ /* 0x001fc8000f91e008 */
[----:B------:R-:W-:Y:S01]  /*7660*/  IADD3.X R5, R0, UR5, R9, P0, P1 ;  /* 0x0000000500057c10 */ /* 0x000fe200087e2409 */
[----:B------:R-:W-:Y:S04]  /*7670*/  STS.64 [R166+UR17], R6 ;  /* 0x00000006a6007988 */ /* 0x000fe80008000a11 */
[----:B------:R-:W-:Y:S01]  /*7680*/  STS.64 [R166+UR17+0x100], R36 ;  /* 0x00010024a6007988 */ /* 0x000fe20008000a11 */
[----:B------:R-:W-:Y:S06]  /*7690*/  BAR.SYNC.DEFER_BLOCKING 0x0 ;  /* 0x0000000000007b1d */ /* 0x000fec0000010000 */
[----:B------:R-:W0:Y:S04]  /*76a0*/  LDS R3, [R3] ;  /* 0x0000000003037984 */ /* 0x000e280000000800 */
[----:B0-----:R-:W-:Y:S01]  /*76b0*/  STG.E desc[UR44][R4.64], R3 ;  /* 0x0000000304007986 */ /* 0x001fe2000c10192c */
[----:B------:R-:W-:Y:S05]  /*76c0*/  EXIT ;  /* 0x000000000000794d */ /* 0x000fea0003800000 */
.L_x_2:
[----:B------:R-:W-:-:S00]  /*76d0*/  BRA `(.L_x_2) ;  /* 0xfffffffc00fc7947 */ /* 0x000fc0000383ffff */
[----:B------:R-:W-:-:S00]  /*76e0*/  NOP ;  /* 0x0000000000007918 */ /* 0x000fc00000000000 */
        /* <DEDUP_REMOVED lines=9> */
.L_x_3:


//--------------------- .nv.global.init           --------------------------
	.section	.nv.global.init,"aw",@progbits
.nv.global.init:
	.type		_$_str,@object
	.size		_$_str,(.L_0 - _$_str)
_$_str:
        /*0000*/ 	.byte	0x5f, 0x5f, 0x43, 0x55, 0x44, 0x41, 0x5f, 0x46, 0x54, 0x5a, 0x00
.L_0:


//--------------------- .nv.shared.attn_fwd       --------------------------
	.section	.nv.shared.attn_fwd,"aw",@nobits
	.sectionflags	@""
	.align	16
	.zero		1024


//--------------------- .nv.shared.reserved.0     --------------------------
	.section	.nv.shared.reserved.0,"aw",@nobits
	.weak		__nv_reservedSMEM_offset_0_alias
	.size		__nv_reservedSMEM_offset_0_alias, 0, 0
	.other		__nv_reservedSMEM_offset_0_alias,@"STO_CUDA_RESERVED_SHARED STV_DEFAULT"
__nv_reservedSMEM_offset_0_alias:
	.zero		0


//--------------------- .nv.constant0.attn_fwd    --------------------------
	.section	.nv.constant0.attn_fwd,"a",@progbits
	.sectionflags	@""
	.align	4
.nv.constant0.attn_fwd:
	.zero		664


//--------------------- SYMBOLS --------------------------

	.type		.nv.reservedSmem.offset0,@object
	.size		.nv.reservedSmem.offset0,0x4
